	.target	sm_90a

	.elftype	@"ET_EXEC"


//--------------------- .note.nv.tkinfo           --------------------------
	.section	.note.nv.tkinfo,"",@"SHT_NOTE"
	.sectionflags	@"SHF_NOTE_NV_TKINFO"
	.tkinfo
        /*0018*/ 	.word	0x00000002
        /*0030*/ 	.string	""
        /*0030*/ 	.string	"ptxas"
        /*0030*/ 	.string	"Cuda compilation tools, release 13.0, V13.0.88"
        /*0030*/ 	.string	"Build cuda_13.0.r13.0/compiler.36424714_0"
        /*0030*/ 	.string	"-arch sm_90a -m 64 "



//--------------------- .note.nv.cuinfo           --------------------------
	.section	.note.nv.cuinfo,"",@"SHT_NOTE"
	.sectionflags	@"SHF_NOTE_NV_CUINFO"
        /*0018*/ 	.short	0x0002
        /*001a*/ 	.short	0x005a
        /*001c*/ 	.short	0x0082
	.zero		2


//--------------------- .nv.info                  --------------------------
	.section	.nv.info,"",@"SHT_CUDA_INFO"
	.align	4


	//----- nvinfo : EIATTR_REGCOUNT
	.align		4
        /*0000*/ 	.byte	0x04, 0x2f
        /*0002*/ 	.short	(.L_12 - .L_11)
	.align		4
.L_11:
        /*0004*/ 	.word	index@(_ZN7cutlass13device_kernelINS_4gemm6kernel13GemmUniversalIN4cute5tupleIJiiiiEEENS1_10collective13CollectiveMmaINS1_37MainloopSm90TmaGmmaWarpSpecializedFP8ILi5ENS5_IJNS4_1CILi1EEESB_SB_EEENS1_35KernelTmaWarpSpecializedCooperativeEEENS5_IJNSA_ILi128EEENSA_ILi64EEENSA_ILi32EEEEEENS_12float_e4m3_tENS5_IJlSB_lEEESJ_SK_NS4_8TiledMMAINS4_8MMA_AtomIJNS4_4SM904GMMA30MMA_64x64x32_F32E4M3E4M3_SS_TNILNSO_7ScaleInE1ELSQ_1EEEEEENS4_6LayoutINS5_IJNSA_ILi2EEESB_SB_EEENS5_IJSB_NSA_ILi0EEESW_EEEEENS5_IJNS4_10UnderscoreESZ_SZ_EEEEENS4_13SM90_TMA_LOADENS4_14ComposedLayoutINS4_7SwizzleILi1ELi4ELi3EEENS4_18smem_ptr_flag_bitsILi8EEENST_INS5_IJNSA_ILi8EEESH_EEENS5_IJSH_SB_EEEEEEEvNS4_8identityES12_S1C_vS1D_EENS_8epilogue10collective6detail29Sm90TmaWarpSpecializedAdapterINS1G_15DefaultEpilogueISJ_SK_SK_NS1F_6thread17LinearCombinationISJ_Li1EffLNS1K_9ScaleType4KindE0ELNS_15FloatRoundStyleE2ESJ_EENS1_15EpilogueDefaultEEEEEvvEEEEvNT_6ParamsE)
        /*0008*/ 	.word	0x000000a8


	//----- nvinfo : EIATTR_FRAME_SIZE
	.align		4
.L_12:
        /*000c*/ 	.byte	0x04, 0x11
        /*000e*/ 	.short	(.L_14 - .L_13)
	.align		4
.L_13:
        /*0010*/ 	.word	index@(_ZN7cutlass13device_kernelINS_4gemm6kernel13GemmUniversalIN4cute5tupleIJiiiiEEENS1_10collective13CollectiveMmaINS1_37MainloopSm90TmaGmmaWarpSpecializedFP8ILi5ENS5_IJNS4_1CILi1EEESB_SB_EEENS1_35KernelTmaWarpSpecializedCooperativeEEENS5_IJNSA_ILi128EEENSA_ILi64EEENSA_ILi32EEEEEENS_12float_e4m3_tENS5_IJlSB_lEEESJ_SK_NS4_8TiledMMAINS4_8MMA_AtomIJNS4_4SM904GMMA30MMA_64x64x32_F32E4M3E4M3_SS_TNILNSO_7ScaleInE1ELSQ_1EEEEEENS4_6LayoutINS5_IJNSA_ILi2EEESB_SB_EEENS5_IJSB_NSA_ILi0EEESW_EEEEENS5_IJNS4_10UnderscoreESZ_SZ_EEEEENS4_13SM90_TMA_LOADENS4_14ComposedLayoutINS4_7SwizzleILi1ELi4ELi3EEENS4_18smem_ptr_flag_bitsILi8EEENST_INS5_IJNSA_ILi8EEESH_EEENS5_IJSH_SB_EEEEEEEvNS4_8identityES12_S1C_vS1D_EENS_8epilogue10collective6detail29Sm90TmaWarpSpecializedAdapterINS1G_15DefaultEpilogueISJ_SK_SK_NS1F_6thread17LinearCombinationISJ_Li1EffLNS1K_9ScaleType4KindE0ELNS_15FloatRoundStyleE2ESJ_EENS1_15EpilogueDefaultEEEEEvvEEEEvNT_6ParamsE)
        /*0014*/ 	.word	0x00000000


	//----- nvinfo : EIATTR_MIN_STACK_SIZE
	.align		4
.L_14:
        /*0018*/ 	.byte	0x04, 0x12
        /*001a*/ 	.short	(.L_16 - .L_15)
	.align		4
.L_15:
        /*001c*/ 	.word	index@(_ZN7cutlass13device_kernelINS_4gemm6kernel13GemmUniversalIN4cute5tupleIJiiiiEEENS1_10collective13CollectiveMmaINS1_37MainloopSm90TmaGmmaWarpSpecializedFP8ILi5ENS5_IJNS4_1CILi1EEESB_SB_EEENS1_35KernelTmaWarpSpecializedCooperativeEEENS5_IJNSA_ILi128EEENSA_ILi64EEENSA_ILi32EEEEEENS_12float_e4m3_tENS5_IJlSB_lEEESJ_SK_NS4_8TiledMMAINS4_8MMA_AtomIJNS4_4SM904GMMA30MMA_64x64x32_F32E4M3E4M3_SS_TNILNSO_7ScaleInE1ELSQ_1EEEEEENS4_6LayoutINS5_IJNSA_ILi2EEESB_SB_EEENS5_IJSB_NSA_ILi0EEESW_EEEEENS5_IJNS4_10UnderscoreESZ_SZ_EEEEENS4_13SM90_TMA_LOADENS4_14ComposedLayoutINS4_7SwizzleILi1ELi4ELi3EEENS4_18smem_ptr_flag_bitsILi8EEENST_INS5_IJNSA_ILi8EEESH_EEENS5_IJSH_SB_EEEEEEEvNS4_8identityES12_S1C_vS1D_EENS_8epilogue10collective6detail29Sm90TmaWarpSpecializedAdapterINS1G_15DefaultEpilogueISJ_SK_SK_NS1F_6thread17LinearCombinationISJ_Li1EffLNS1K_9ScaleType4KindE0ELNS_15FloatRoundStyleE2ESJ_EENS1_15EpilogueDefaultEEEEEvvEEEEvNT_6ParamsE)
        /*0020*/ 	.word	0x00000000
.L_16:


//--------------------- .nv.compat                --------------------------
	.section	.nv.compat,"",@"SHT_CUDA_COMPAT_INFO"
	.align	4
        /*0000*/ 	.byte	0x02, 0x09, 0x01, 0x00, 0x02, 0x02, 0x04, 0x00, 0x02, 0x05, 0x05, 0x00, 0x03, 0x07, 0x01, 0x01
        /*0010*/ 	.byte	0x02, 0x03, 0x01, 0x00, 0x02, 0x06, 0x01, 0x00, 0x04, 0x0b, 0x08, 0x00, 0x00, 0x00, 0x00, 0x00
        /*0020*/ 	.byte	0x00, 0x00, 0x00, 0x00


//--------------------- .nv.info._ZN7cutlass13device_kernelINS_4gemm6kernel13GemmUniversalIN4cute5tupleIJiiiiEEENS1_10collective13CollectiveMmaINS1_37MainloopSm90TmaGmmaWarpSpecializedFP8ILi5ENS5_IJNS4_1CILi1EEESB_SB_EEENS1_35KernelTmaWarpSpecializedCooperativeEEENS5_IJNSA_ILi128EEENSA_ILi64EEENSA_ILi32EEEEEENS_12float_e4m3_tENS5_IJlSB_lEEESJ_SK_NS4_8TiledMMAINS4_8MMA_AtomIJNS4_4SM904GMMA30MMA_64x64x32_F32E4M3E4M3_SS_TNILNSO_7ScaleInE1ELSQ_1EEEEEENS4_6LayoutINS5_IJNSA_ILi2EEESB_SB_EEENS5_IJSB_NSA_ILi0EEESW_EEEEENS5_IJNS4_10UnderscoreESZ_SZ_EEEEENS4_13SM90_TMA_LOADENS4_14ComposedLayoutINS4_7SwizzleILi1ELi4ELi3EEENS4_18smem_ptr_flag_bitsILi8EEENST_INS5_IJNSA_ILi8EEESH_EEENS5_IJSH_SB_EEEEEEEvNS4_8identityES12_S1C_vS1D_EENS_8epilogue10collective6detail29Sm90TmaWarpSpecializedAdapterINS1G_15DefaultEpilogueISJ_SK_SK_NS1F_6thread17LinearCombinationISJ_Li1EffLNS1K_9ScaleType4KindE0ELNS_15FloatRoundStyleE2ESJ_EENS1_15EpilogueDefaultEEEEEvvEEEEvNT_6ParamsE --------------------------
	.section	.nv.info._ZN7cutlass13device_kernelINS_4gemm6kernel13GemmUniversalIN4cute5tupleIJiiiiEEENS1_10collective13CollectiveMmaINS1_37MainloopSm90TmaGmmaWarpSpecializedFP8ILi5ENS5_IJNS4_1CILi1EEESB_SB_EEENS1_35KernelTmaWarpSpecializedCooperativeEEENS5_IJNSA_ILi128EEENSA_ILi64EEENSA_ILi32EEEEEENS_12float_e4m3_tENS5_IJlSB_lEEESJ_SK_NS4_8TiledMMAINS4_8MMA_AtomIJNS4_4SM904GMMA30MMA_64x64x32_F32E4M3E4M3_SS_TNILNSO_7ScaleInE1ELSQ_1EEEEEENS4_6LayoutINS5_IJNSA_ILi2EEESB_SB_EEENS5_IJSB_NSA_ILi0EEESW_EEEEENS5_IJNS4_10UnderscoreESZ_SZ_EEEEENS4_13SM90_TMA_LOADENS4_14ComposedLayoutINS4_7SwizzleILi1ELi4ELi3EEENS4_18smem_ptr_flag_bitsILi8EEENST_INS5_IJNSA_ILi8EEESH_EEENS5_IJSH_SB_EEEEEEEvNS4_8identityES12_S1C_vS1D_EENS_8epilogue10collective6detail29Sm90TmaWarpSpecializedAdapterINS1G_15DefaultEpilogueISJ_SK_SK_NS1F_6thread17LinearCombinationISJ_Li1EffLNS1K_9ScaleType4KindE0ELNS_15FloatRoundStyleE2ESJ_EENS1_15EpilogueDefaultEEEEEvvEEEEvNT_6ParamsE,"",@"SHT_CUDA_INFO"
	.sectionflags	@""
	.align	4


	//----- nvinfo : EIATTR_CUDA_API_VERSION
	.align		4
        /*0000*/ 	.byte	0x04, 0x37
        /*0002*/ 	.short	(.L_18 - .L_17)
.L_17:
        /*0004*/ 	.word	0x00000082


	//----- nvinfo : EIATTR_KPARAM_INFO
	.align		4
.L_18:
        /*0008*/ 	.byte	0x04, 0x17
        /*000a*/ 	.short	(.L_20 - .L_19)
.L_19:
        /*000c*/ 	.word	0x00000000
        /*0010*/ 	.short	0x0000
        /*0012*/ 	.short	0x0070
        /*0014*/ 	.byte	0x00, 0xf0, 0x01, 0x10


	//----- nvinfo : EIATTR_SPARSE_MMA_MASK
	.align		4
.L_20:
        /*0018*/ 	.byte	0x03, 0x50
        /*001a*/ 	.short	0x0000


	//----- nvinfo : EIATTR_MAXREG_COUNT
	.align		4
        /*001c*/ 	.byte	0x03, 0x1b
        /*001e*/ 	.short	0x00a8


	//----- nvinfo : EIATTR_NUM_BARRIERS
	.align		4
        /*0020*/ 	.byte	0x02, 0x4c
        /*0022*/ 	.byte	0x01
	.zero		1


	//----- nvinfo : EIATTR_MERCURY_ISA_VERSION
	.align		4
        /*0024*/ 	.byte	0x03, 0x5f
        /*0026*/ 	.short	0x0101


	//----- nvinfo : EIATTR_INT_WARP_WIDE_INSTR_OFFSETS
	.align		4
        /*0028*/ 	.byte	0x04, 0x31
        /*002a*/ 	.short	(.L_22 - .L_21)


	//   ....[0]....
.L_21:
        /*002c*/ 	.word	0x000003c0


	//   ....[1]....
        /*0030*/ 	.word	0x000003d0


	//   ....[2]....
        /*0034*/ 	.word	0x000004e0


	//----- nvinfo : EIATTR_COOP_GROUP_MASK_REGIDS
	.align		4
.L_22:
        /*0038*/ 	.byte	0x04, 0x29
        /*003a*/ 	.short	(.L_24 - .L_23)


	//   ....[0]....
.L_23:
        /*003c*/ 	.word	0xffffffff


	//   ....[1]....
        /*0040*/ 	.word	0xffffffff


	//   ....[2]....
        /*0044*/ 	.word	0xffffffff


	//   ....[3]....
        /*0048*/ 	.word	0xffffffff


	//   ....[4]....
        /*004c*/ 	.word	0xffffffff


	//----- nvinfo : EIATTR_COOP_GROUP_INSTR_OFFSETS
	.align		4
.L_24:
        /*0050*/ 	.byte	0x04, 0x28
        /*0052*/ 	.short	(.L_26 - .L_25)


	//   ....[0]....
.L_25:
        /*0054*/ 	.word	0x00000060


	//   ....[1]....
        /*0058*/ 	.word	0x00000070


	//   ....[2]....
        /*005c*/ 	.word	0x00000130


	//   ....[3]....
        /*0060*/ 	.word	0x000002e0


	//   ....[4]....
        /*0064*/ 	.word	0x00001000


	//----- nvinfo : EIATTR_REG_RECONFIG
	.align		4
.L_26:
        /*0068*/ 	.byte	0x01, 0x54
	.zero		2


	//----- nvinfo : EIATTR_MBARRIER_INSTR_OFFSETS
	.align		4
        /*006c*/ 	.byte	0x04, 0x39
        /*006e*/ 	.short	(.L_28 - .L_27)


	//   ....[0]....
.L_27:
        /*0070*/ 	.word	0x00000230
        /*0074*/ 	.word	0x000000ff
        /*0078*/ 	.word	0x00000000
        /*007c*/ 	.short	0x0100
        /*007e*/ 	.byte	0x08
	.zero		1


	//   ....[1]....
        /*0080*/ 	.word	0x00000240
        /*0084*/ 	.word	0x000000ff
        /*0088*/ 	.word	0x00000028
        /*008c*/ 	.short	0x0100
        /*008e*/ 	.byte	0x08
	.zero		1


	//   ....[2]....
        /*0090*/ 	.word	0x00000250
        /*0094*/ 	.word	0x000000ff
        /*0098*/ 	.word	0x00000008
        /*009c*/ 	.short	0x0100
        /*009e*/ 	.byte	0x08
	.zero		1


	//   ....[3]....
        /*00a0*/ 	.word	0x00000260
        /*00a4*/ 	.word	0x000000ff
        /*00a8*/ 	.word	0x00000030
        /*00ac*/ 	.short	0x0100
        /*00ae*/ 	.byte	0x08
	.zero		1


	//   ....[4]....
        /*00b0*/ 	.word	0x00000270
        /*00b4*/ 	.word	0x000000ff
        /*00b8*/ 	.word	0x00000010
        /*00bc*/ 	.short	0x0100
        /*00be*/ 	.byte	0x08
	.zero		1


	//   ....[5]....
        /*00c0*/ 	.word	0x00000280
        /*00c4*/ 	.word	0x000000ff
        /*00c8*/ 	.word	0x00000038
        /*00cc*/ 	.short	0x0100
        /*00ce*/ 	.byte	0x08
	.zero		1


	//   ....[6]....
        /*00d0*/ 	.word	0x00000290
        /*00d4*/ 	.word	0x000000ff
        /*00d8*/ 	.word	0x00000018
        /*00dc*/ 	.short	0x0100
        /*00de*/ 	.byte	0x08
	.zero		1


	//   ....[7]....
        /*00e0*/ 	.word	0x000002a0
        /*00e4*/ 	.word	0x000000ff
        /*00e8*/ 	.word	0x00000040
        /*00ec*/ 	.short	0x0100
        /*00ee*/ 	.byte	0x08
	.zero		1


	//   ....[8]....
        /*00f0*/ 	.word	0x000002b0
        /*00f4*/ 	.word	0x000000ff
        /*00f8*/ 	.word	0x00000020
        /*00fc*/ 	.short	0x0100
        /*00fe*/ 	.byte	0x08
	.zero		1


	//   ....[9]....
        /*0100*/ 	.word	0x000002c0
        /*0104*/ 	.word	0x000000ff
        /*0108*/ 	.word	0x00000048
        /*010c*/ 	.short	0x0100
        /*010e*/ 	.byte	0x08
	.zero		1


	//   ....[10]....
        /*0110*/ 	.word	0x00000550
        /*0114*/ 	.word	0x000000ff
        /*0118*/ 	.word	0x00000060
        /*011c*/ 	.short	0x0100
        /*011e*/ 	.byte	0x06
	.zero		1


	//   ....[11]....
        /*0120*/ 	.word	0x000005b0
        /*0124*/ 	.word	0x000000ff
        /*0128*/ 	.word	0x00000068
        /*012c*/ 	.short	0x0100
        /*012e*/ 	.byte	0x06
	.zero		1


	//   ....[12]....
        /*0130*/ 	.word	0x00001330
        /*0134*/ 	.word	0x000000ff
        /*0138*/ 	.word	0x00000000
        /*013c*/ 	.short	0x010a
        /*013e*/ 	.byte	0x06
	.zero		1


	//   ....[13]....
        /*0140*/ 	.word	0x00001370
        /*0144*/ 	.word	0x000000ff
        /*0148*/ 	.word	0x00000000
        /*014c*/ 	.short	0x010a
        /*014e*/ 	.byte	0x06
	.zero		1


	//   ....[14]....
        /*0150*/ 	.word	0x00001950
        /*0154*/ 	.word	0x000000ff
        /*0158*/ 	.word	0x00000000
        /*015c*/ 	.short	0x010a
        /*015e*/ 	.byte	0x0c
	.zero		1


	//   ....[15]....
        /*0160*/ 	.word	0x00001990
        /*0164*/ 	.word	0x000000ff
        /*0168*/ 	.word	0x00000000
        /*016c*/ 	.short	0x010a
        /*016e*/ 	.byte	0x0c
	.zero		1


	//   ....[16]....
        /*0170*/ 	.word	0x00001d70
        /*0174*/ 	.word	0x000000ff
        /*0178*/ 	.word	0x00000000
        /*017c*/ 	.short	0x0101
        /*017e*/ 	.byte	0x08
	.zero		1


	//   ....[17]....
        /*0180*/ 	.word	0x000021c0
        /*0184*/ 	.word	0x000000ff
        /*0188*/ 	.word	0x00000000
        /*018c*/ 	.short	0x0101
        /*018e*/ 	.byte	0x08
	.zero		1


	//   ....[18]....
        /*0190*/ 	.word	0x00005b60
        /*0194*/ 	.word	0x00000012
        /*0198*/ 	.word	0x00000028
        /*019c*/ 	.short	0x010a
        /*019e*/ 	.byte	0x3f
	.zero		1


	//   ....[19]....
        /*01a0*/ 	.word	0x00005ef0
        /*01a4*/ 	.word	0x00000007
        /*01a8*/ 	.word	0x00000068
        /*01ac*/ 	.short	0x0101
        /*01ae*/ 	.byte	0x3f
	.zero		1


	//   ....[20]....
        /*01b0*/ 	.word	0x00006630
        /*01b4*/ 	.word	0x00000005
        /*01b8*/ 	.word	0x00000000
        /*01bc*/ 	.short	0x010a
        /*01be*/ 	.byte	0x3f
	.zero		1


	//   ....[21]....
        /*01c0*/ 	.word	0x000066b0
        /*01c4*/ 	.word	0x00000007
        /*01c8*/ 	.word	0x00000000
        /*01cc*/ 	.short	0x010a
        /*01ce*/ 	.byte	0x3f
	.zero		1


	//   ....[22]....
        /*01d0*/ 	.word	0x00006740
        /*01d4*/ 	.word	0x00000008
        /*01d8*/ 	.word	0x00000000
        /*01dc*/ 	.short	0x010a
        /*01de*/ 	.byte	0x3f
	.zero		1


	//   ....[23]....
        /*01e0*/ 	.word	0x000067d0
        /*01e4*/ 	.word	0x0000000b
        /*01e8*/ 	.word	0x00000000
        /*01ec*/ 	.short	0x010a
        /*01ee*/ 	.byte	0x3f
	.zero		1


	//   ....[24]....
        /*01f0*/ 	.word	0x00006860
        /*01f4*/ 	.word	0x00000003
        /*01f8*/ 	.word	0x00000000
        /*01fc*/ 	.short	0x010a
        /*01fe*/ 	.byte	0x3f
	.zero		1


	//   ....[25]....
        /*0200*/ 	.word	0x000068d0
        /*0204*/ 	.word	0x00000007
        /*0208*/ 	.word	0x00000000
        /*020c*/ 	.short	0x010a
        /*020e*/ 	.byte	0x3f
	.zero		1


	//   ....[26]....
        /*0210*/ 	.word	0x00006930
        /*0214*/ 	.word	0x00000008
        /*0218*/ 	.word	0x00000000
        /*021c*/ 	.short	0x010a
        /*021e*/ 	.byte	0x3f
	.zero		1


	//   ....[27]....
        /*0220*/ 	.word	0x00006a00
        /*0224*/ 	.word	0x00000012
        /*0228*/ 	.word	0x00000028
        /*022c*/ 	.short	0x010a
        /*022e*/ 	.byte	0x3f
	.zero		1


	//   ....[28]....
        /*0230*/ 	.word	0x00006ae0
        /*0234*/ 	.word	0x00000005
        /*0238*/ 	.word	0x00000000
        /*023c*/ 	.short	0x010a
        /*023e*/ 	.byte	0x3f
	.zero		1


	//   ....[29]....
        /*0240*/ 	.word	0x00006b30
        /*0244*/ 	.word	0x00000007
        /*0248*/ 	.word	0x00000000
        /*024c*/ 	.short	0x010a
        /*024e*/ 	.byte	0x3f
	.zero		1


	//   ....[30]....
        /*0250*/ 	.word	0x00006b80
        /*0254*/ 	.word	0x00000008
        /*0258*/ 	.word	0x00000000
        /*025c*/ 	.short	0x010a
        /*025e*/ 	.byte	0x3f
	.zero		1


	//   ....[31]....
        /*0260*/ 	.word	0x00006bd0
        /*0264*/ 	.word	0x0000000b
        /*0268*/ 	.word	0x00000000
        /*026c*/ 	.short	0x010a
        /*026e*/ 	.byte	0x3f
	.zero		1


	//----- nvinfo : EIATTR_NUM_MBARRIERS
	.align		4
.L_28:
        /*0270*/ 	.byte	0x03, 0x38
        /*0272*/ 	.short	0x000c


	//----- nvinfo : EIATTR_EXIT_INSTR_OFFSETS
	.align		4
        /*0274*/ 	.byte	0x04, 0x1c
        /*0276*/ 	.short	(.L_30 - .L_29)


	//   ....[0]....
.L_29:
        /*0278*/ 	.word	0x00000600


	//   ....[1]....
        /*027c*/ 	.word	0x00000ed0


	//   ....[2]....
        /*0280*/ 	.word	0x000051c0


	//   ....[3]....
        /*0284*/ 	.word	0x00005800


	//   ....[4]....
        /*0288*/ 	.word	0x000068b0


	//----- nvinfo : EIATTR_MAX_THREADS
	.align		4
.L_30:
        /*028c*/ 	.byte	0x04, 0x05
        /*028e*/ 	.short	(.L_32 - .L_31)
.L_31:
        /*0290*/ 	.word	0x00000180
        /*0294*/ 	.word	0x00000001
        /*0298*/ 	.word	0x00000001


	//----- nvinfo : EIATTR_CRS_STACK_SIZE
	.align		4
.L_32:
        /*029c*/ 	.byte	0x04, 0x1e
        /*029e*/ 	.short	(.L_34 - .L_33)
.L_33:
        /*02a0*/ 	.word	0x00000000


	//----- nvinfo : EIATTR_CBANK_PARAM_SIZE
	.align		4
.L_34:
        /*02a4*/ 	.byte	0x03, 0x19
        /*02a6*/ 	.short	0x0470


	//----- nvinfo : EIATTR_PARAM_CBANK
	.align		4
        /*02a8*/ 	.byte	0x04, 0x0a
        /*02aa*/ 	.short	(.L_36 - .L_35)
	.align		4
.L_35:
        /*02ac*/ 	.word	index@(.nv.constant0._ZN7cutlass13device_kernelINS_4gemm6kernel13GemmUniversalIN4cute5tupleIJiiiiEEENS1_10collective13CollectiveMmaINS1_37MainloopSm90TmaGmmaWarpSpecializedFP8ILi5ENS5_IJNS4_1CILi1EEESB_SB_EEENS1_35KernelTmaWarpSpecializedCooperativeEEENS5_IJNSA_ILi128EEENSA_ILi64EEENSA_ILi32EEEEEENS_12float_e4m3_tENS5_IJlSB_lEEESJ_SK_NS4_8TiledMMAINS4_8MMA_AtomIJNS4_4SM904GMMA30MMA_64x64x32_F32E4M3E4M3_SS_TNILNSO_7ScaleInE1ELSQ_1EEEEEENS4_6LayoutINS5_IJNSA_ILi2EEESB_SB_EEENS5_IJSB_NSA_ILi0EEESW_EEEEENS5_IJNS4_10UnderscoreESZ_SZ_EEEEENS4_13SM90_TMA_LOADENS4_14ComposedLayoutINS4_7SwizzleILi1ELi4ELi3EEENS4_18smem_ptr_flag_bitsILi8EEENST_INS5_IJNSA_ILi8EEESH_EEENS5_IJSH_SB_EEEEEEEvNS4_8identityES12_S1C_vS1D_EENS_8epilogue10collective6detail29Sm90TmaWarpSpecializedAdapterINS1G_15DefaultEpilogueISJ_SK_SK_NS1F_6thread17LinearCombinationISJ_Li1EffLNS1K_9ScaleType4KindE0ELNS_15FloatRoundStyleE2ESJ_EENS1_15EpilogueDefaultEEEEEvvEEEEvNT_6ParamsE)
        /*02b0*/ 	.short	0x0210
        /*02b2*/ 	.short	0x0470


	//----- nvinfo : EIATTR_SW_WAR
	.align		4
.L_36:
        /*02b4*/ 	.byte	0x04, 0x36
        /*02b6*/ 	.short	(.L_38 - .L_37)
.L_37:
        /*02b8*/ 	.word	0x00000008
.L_38:


//--------------------- .nv.callgraph             --------------------------
	.section	.nv.callgraph,"",@"SHT_CUDA_CALLGRAPH"
	.align	4
	.sectionentsize	8
	.align		4
        /*0000*/ 	.word	0x00000000
	.align		4
        /*0004*/ 	.word	0xffffffff
	.align		4
        /*0008*/ 	.word	0x00000000
	.align		4
        /*000c*/ 	.word	0xfffffffe
	.align		4
        /*0010*/ 	.word	0x00000000
	.align		4
        /*0014*/ 	.word	0xfffffffd
	.align		4
        /*0018*/ 	.word	0x00000000
	.align		4
        /*001c*/ 	.word	0xfffffffc


//--------------------- .nv.constant4             --------------------------
	.section	.nv.constant4,"a",@progbits
	.align	8
	.align		8
.nv.constant4:
        /*0000*/ 	.dword	_ZN39_INTERNAL_f7168219_4_k_cu_912a3a06_32654cuda3std3__45__cpo5beginE
	.align		8
        /*0008*/ 	.dword	_ZN39_INTERNAL_f7168219_4_k_cu_912a3a06_32654cuda3std3__45__cpo3endE
	.align		8
        /*0010*/ 	.dword	_ZN39_INTERNAL_f7168219_4_k_cu_912a3a06_32654cuda3std3__45__cpo6cbeginE
	.align		8
        /*0018*/ 	.dword	_ZN39_INTERNAL_f7168219_4_k_cu_912a3a06_32654cuda3std3__45__cpo4cendE
	.align		8
        /*0020*/ 	.dword	_ZN39_INTERNAL_f7168219_4_k_cu_912a3a06_32654cuda3std3__441_GLOBAL__N__f7168219_4_k_cu_912a3a06_32656ignoreE
	.align		8
        /*0028*/ 	.dword	_ZN39_INTERNAL_f7168219_4_k_cu_912a3a06_32654cuda3std3__419piecewise_constructE
	.align		8
        /*0030*/ 	.dword	_ZN39_INTERNAL_f7168219_4_k_cu_912a3a06_32654cuda3std3__48in_placeE
	.align		8
        /*0038*/ 	.dword	_ZN39_INTERNAL_f7168219_4_k_cu_912a3a06_32654cuda3std6ranges3__45__cpo4swapE
	.align		8
        /*0040*/ 	.dword	_ZN39_INTERNAL_f7168219_4_k_cu_912a3a06_32654cuda3std6ranges3__45__cpo9iter_moveE
	.align		8
        /*0048*/ 	.dword	_ZN39_INTERNAL_f7168219_4_k_cu_912a3a06_32654cute7productE
	.align		8
        /*0050*/ 	.dword	_ZN39_INTERNAL_f7168219_4_k_cu_912a3a06_32654cute1_E


//--------------------- .text._ZN7cutlass13device_kernelINS_4gemm6kernel13GemmUniversalIN4cute5tupleIJiiiiEEENS1_10collective13CollectiveMmaINS1_37MainloopSm90TmaGmmaWarpSpecializedFP8ILi5ENS5_IJNS4_1CILi1EEESB_SB_EEENS1_35KernelTmaWarpSpecializedCooperativeEEENS5_IJNSA_ILi128EEENSA_ILi64EEENSA_ILi32EEEEEENS_12float_e4m3_tENS5_IJlSB_lEEESJ_SK_NS4_8TiledMMAINS4_8MMA_AtomIJNS4_4SM904GMMA30MMA_64x64x32_F32E4M3E4M3_SS_TNILNSO_7ScaleInE1ELSQ_1EEEEEENS4_6LayoutINS5_IJNSA_ILi2EEESB_SB_EEENS5_IJSB_NSA_ILi0EEESW_EEEEENS5_IJNS4_10UnderscoreESZ_SZ_EEEEENS4_13SM90_TMA_LOADENS4_14ComposedLayoutINS4_7SwizzleILi1ELi4ELi3EEENS4_18smem_ptr_flag_bitsILi8EEENST_INS5_IJNSA_ILi8EEESH_EEENS5_IJSH_SB_EEEEEEEvNS4_8identityES12_S1C_vS1D_EENS_8epilogue10collective6detail29Sm90TmaWarpSpecializedAdapterINS1G_15DefaultEpilogueISJ_SK_SK_NS1F_6thread17LinearCombinationISJ_Li1EffLNS1K_9ScaleType4KindE0ELNS_15FloatRoundStyleE2ESJ_EENS1_15EpilogueDefaultEEEEEvvEEEEvNT_6ParamsE --------------------------
	.section	.text._ZN7cutlass13device_kernelINS_4gemm6kernel13GemmUniversalIN4cute5tupleIJiiiiEEENS1_10collective13CollectiveMmaINS1_37MainloopSm90TmaGmmaWarpSpecializedFP8ILi5ENS5_IJNS4_1CILi1EEESB_SB_EEENS1_35KernelTmaWarpSpecializedCooperativeEEENS5_IJNSA_ILi128EEENSA_ILi64EEENSA_ILi32EEEEEENS_12float_e4m3_tENS5_IJlSB_lEEESJ_SK_NS4_8TiledMMAINS4_8MMA_AtomIJNS4_4SM904GMMA30MMA_64x64x32_F32E4M3E4M3_SS_TNILNSO_7ScaleInE1ELSQ_1EEEEEENS4_6LayoutINS5_IJNSA_ILi2EEESB_SB_EEENS5_IJSB_NSA_ILi0EEESW_EEEEENS5_IJNS4_10UnderscoreESZ_SZ_EEEEENS4_13SM90_TMA_LOADENS4_14ComposedLayoutINS4_7SwizzleILi1ELi4ELi3EEENS4_18smem_ptr_flag_bitsILi8EEENST_INS5_IJNSA_ILi8EEESH_EEENS5_IJSH_SB_EEEEEEEvNS4_8identityES12_S1C_vS1D_EENS_8epilogue10collective6detail29Sm90TmaWarpSpecializedAdapterINS1G_15DefaultEpilogueISJ_SK_SK_NS1F_6thread17LinearCombinationISJ_Li1EffLNS1K_9ScaleType4KindE0ELNS_15FloatRoundStyleE2ESJ_EENS1_15EpilogueDefaultEEEEEvvEEEEvNT_6ParamsE,"ax",@progbits
	.align	128
.text._ZN7cutlass13device_kernelINS_4gemm6kernel13GemmUniversalIN4cute5tupleIJiiiiEEENS1_10collective13CollectiveMmaINS1_37MainloopSm90TmaGmmaWarpSpecializedFP8ILi5ENS5_IJNS4_1CILi1EEESB_SB_EEENS1_35KernelTmaWarpSpecializedCooperativeEEENS5_IJNSA_ILi128EEENSA_ILi64EEENSA_ILi32EEEEEENS_12float_e4m3_tENS5_IJlSB_lEEESJ_SK_NS4_8TiledMMAINS4_8MMA_AtomIJNS4_4SM904GMMA30MMA_64x64x32_F32E4M3E4M3_SS_TNILNSO_7ScaleInE1ELSQ_1EEEEEENS4_6LayoutINS5_IJNSA_ILi2EEESB_SB_EEENS5_IJSB_NSA_ILi0EEESW_EEEEENS5_IJNS4_10UnderscoreESZ_SZ_EEEEENS4_13SM90_TMA_LOADENS4_14ComposedLayoutINS4_7SwizzleILi1ELi4ELi3EEENS4_18smem_ptr_flag_bitsILi8EEENST_INS5_IJNSA_ILi8EEESH_EEENS5_IJSH_SB_EEEEEEEvNS4_8identityES12_S1C_vS1D_EENS_8epilogue10collective6detail29Sm90TmaWarpSpecializedAdapterINS1G_15DefaultEpilogueISJ_SK_SK_NS1F_6thread17LinearCombinationISJ_Li1EffLNS1K_9ScaleType4KindE0ELNS_15FloatRoundStyleE2ESJ_EENS1_15EpilogueDefaultEEEEEvvEEEEvNT_6ParamsE:
        .type           _ZN7cutlass13device_kernelINS_4gemm6kernel13GemmUniversalIN4cute5tupleIJiiiiEEENS1_10collective13CollectiveMmaINS1_37MainloopSm90TmaGmmaWarpSpecializedFP8ILi5ENS5_IJNS4_1CILi1EEESB_SB_EEENS1_35KernelTmaWarpSpecializedCooperativeEEENS5_IJNSA_ILi128EEENSA_ILi64EEENSA_ILi32EEEEEENS_12float_e4m3_tENS5_IJlSB_lEEESJ_SK_NS4_8TiledMMAINS4_8MMA_AtomIJNS4_4SM904GMMA30MMA_64x64x32_F32E4M3E4M3_SS_TNILNSO_7ScaleInE1ELSQ_1EEEEEENS4_6LayoutINS5_IJNSA_ILi2EEESB_SB_EEENS5_IJSB_NSA_ILi0EEESW_EEEEENS5_IJNS4_10UnderscoreESZ_SZ_EEEEENS4_13SM90_TMA_LOADENS4_14ComposedLayoutINS4_7SwizzleILi1ELi4ELi3EEENS4_18smem_ptr_flag_bitsILi8EEENST_INS5_IJNSA_ILi8EEESH_EEENS5_IJSH_SB_EEEEEEEvNS4_8identityES12_S1C_vS1D_EENS_8epilogue10collective6detail29Sm90TmaWarpSpecializedAdapterINS1G_15DefaultEpilogueISJ_SK_SK_NS1F_6thread17LinearCombinationISJ_Li1EffLNS1K_9ScaleType4KindE0ELNS_15FloatRoundStyleE2ESJ_EENS1_15EpilogueDefaultEEEEEvvEEEEvNT_6ParamsE,@function
        .size           _ZN7cutlass13device_kernelINS_4gemm6kernel13GemmUniversalIN4cute5tupleIJiiiiEEENS1_10collective13CollectiveMmaINS1_37MainloopSm90TmaGmmaWarpSpecializedFP8ILi5ENS5_IJNS4_1CILi1EEESB_SB_EEENS1_35KernelTmaWarpSpecializedCooperativeEEENS5_IJNSA_ILi128EEENSA_ILi64EEENSA_ILi32EEEEEENS_12float_e4m3_tENS5_IJlSB_lEEESJ_SK_NS4_8TiledMMAINS4_8MMA_AtomIJNS4_4SM904GMMA30MMA_64x64x32_F32E4M3E4M3_SS_TNILNSO_7ScaleInE1ELSQ_1EEEEEENS4_6LayoutINS5_IJNSA_ILi2EEESB_SB_EEENS5_IJSB_NSA_ILi0EEESW_EEEEENS5_IJNS4_10UnderscoreESZ_SZ_EEEEENS4_13SM90_TMA_LOADENS4_14ComposedLayoutINS4_7SwizzleILi1ELi4ELi3EEENS4_18smem_ptr_flag_bitsILi8EEENST_INS5_IJNSA_ILi8EEESH_EEENS5_IJSH_SB_EEEEEEEvNS4_8identityES12_S1C_vS1D_EENS_8epilogue10collective6detail29Sm90TmaWarpSpecializedAdapterINS1G_15DefaultEpilogueISJ_SK_SK_NS1F_6thread17LinearCombinationISJ_Li1EffLNS1K_9ScaleType4KindE0ELNS_15FloatRoundStyleE2ESJ_EENS1_15EpilogueDefaultEEEEEvvEEEEvNT_6ParamsE,(.L_x_139 - _ZN7cutlass13device_kernelINS_4gemm6kernel13GemmUniversalIN4cute5tupleIJiiiiEEENS1_10collective13CollectiveMmaINS1_37MainloopSm90TmaGmmaWarpSpecializedFP8ILi5ENS5_IJNS4_1CILi1EEESB_SB_EEENS1_35KernelTmaWarpSpecializedCooperativeEEENS5_IJNSA_ILi128EEENSA_ILi64EEENSA_ILi32EEEEEENS_12float_e4m3_tENS5_IJlSB_lEEESJ_SK_NS4_8TiledMMAINS4_8MMA_AtomIJNS4_4SM904GMMA30MMA_64x64x32_F32E4M3E4M3_SS_TNILNSO_7ScaleInE1ELSQ_1EEEEEENS4_6LayoutINS5_IJNSA_ILi2EEESB_SB_EEENS5_IJSB_NSA_ILi0EEESW_EEEEENS5_IJNS4_10UnderscoreESZ_SZ_EEEEENS4_13SM90_TMA_LOADENS4_14ComposedLayoutINS4_7SwizzleILi1ELi4ELi3EEENS4_18smem_ptr_flag_bitsILi8EEENST_INS5_IJNSA_ILi8EEESH_EEENS5_IJSH_SB_EEEEEEEvNS4_8identityES12_S1C_vS1D_EENS_8epilogue10collective6detail29Sm90TmaWarpSpecializedAdapterINS1G_15DefaultEpilogueISJ_SK_SK_NS1F_6thread17LinearCombinationISJ_Li1EffLNS1K_9ScaleType4KindE0ELNS_15FloatRoundStyleE2ESJ_EENS1_15EpilogueDefaultEEEEEvvEEEEvNT_6ParamsE)
        .other          _ZN7cutlass13device_kernelINS_4gemm6kernel13GemmUniversalIN4cute5tupleIJiiiiEEENS1_10collective13CollectiveMmaINS1_37MainloopSm90TmaGmmaWarpSpecializedFP8ILi5ENS5_IJNS4_1CILi1EEESB_SB_EEENS1_35KernelTmaWarpSpecializedCooperativeEEENS5_IJNSA_ILi128EEENSA_ILi64EEENSA_ILi32EEEEEENS_12float_e4m3_tENS5_IJlSB_lEEESJ_SK_NS4_8TiledMMAINS4_8MMA_AtomIJNS4_4SM904GMMA30MMA_64x64x32_F32E4M3E4M3_SS_TNILNSO_7ScaleInE1ELSQ_1EEEEEENS4_6LayoutINS5_IJNSA_ILi2EEESB_SB_EEENS5_IJSB_NSA_ILi0EEESW_EEEEENS5_IJNS4_10UnderscoreESZ_SZ_EEEEENS4_13SM90_TMA_LOADENS4_14ComposedLayoutINS4_7SwizzleILi1ELi4ELi3EEENS4_18smem_ptr_flag_bitsILi8EEENST_INS5_IJNSA_ILi8EEESH_EEENS5_IJSH_SB_EEEEEEEvNS4_8identityES12_S1C_vS1D_EENS_8epilogue10collective6detail29Sm90TmaWarpSpecializedAdapterINS1G_15DefaultEpilogueISJ_SK_SK_NS1F_6thread17LinearCombinationISJ_Li1EffLNS1K_9ScaleType4KindE0ELNS_15FloatRoundStyleE2ESJ_EENS1_15EpilogueDefaultEEEEEvvEEEEvNT_6ParamsE,@"STO_CUDA_ENTRY STV_DEFAULT"
_ZN7cutlass13device_kernelINS_4gemm6kernel13GemmUniversalIN4cute5tupleIJiiiiEEENS1_10collective13CollectiveMmaINS1_37MainloopSm90TmaGmmaWarpSpecializedFP8ILi5ENS5_IJNS4_1CILi1EEESB_SB_EEENS1_35KernelTmaWarpSpecializedCooperativeEEENS5_IJNSA_ILi128EEENSA_ILi64EEENSA_ILi32EEEEEENS_12float_e4m3_tENS5_IJlSB_lEEESJ_SK_NS4_8TiledMMAINS4_8MMA_AtomIJNS4_4SM904GMMA30MMA_64x64x32_F32E4M3E4M3_SS_TNILNSO_7ScaleInE1ELSQ_1EEEEEENS4_6LayoutINS5_IJNSA_ILi2EEESB_SB_EEENS5_IJSB_NSA_ILi0EEESW_EEEEENS5_IJNS4_10UnderscoreESZ_SZ_EEEEENS4_13SM90_TMA_LOADENS4_14ComposedLayoutINS4_7SwizzleILi1ELi4ELi3EEENS4_18smem_ptr_flag_bitsILi8EEENST_INS5_IJNSA_ILi8EEESH_EEENS5_IJSH_SB_EEEEEEEvNS4_8identityES12_S1C_vS1D_EENS_8epilogue10collective6detail29Sm90TmaWarpSpecializedAdapterINS1G_15DefaultEpilogueISJ_SK_SK_NS1F_6thread17LinearCombinationISJ_Li1EffLNS1K_9ScaleType4KindE0ELNS_15FloatRoundStyleE2ESJ_EENS1_15EpilogueDefaultEEEEEvvEEEEvNT_6ParamsE:
[----:B------:R-:W-:Y:S01]  /*0000*/  LDC R1, c[0x0][0x28] ;  /* 0x00000a00ff017b82 */ /* 0x000fe20000000800 */
[----:B------:R-:W0:Y:S01]  /*0010*/  S2R R2, SR_TID.X ;  /* 0x0000000000027919 */ /* 0x000e220000002100 */
[----:B------:R-:W-:Y:S01]  /*0020*/  ELECT P0, URZ, PT ;  /* 0x00000000003f782f */ /* 0x000fe20003800000 */
[----:B------:R-:W-:Y:S01]  /*0030*/  BSSY B0, `(.L_x_0) ;  /* 0x000000f000007945 */ /* 0x000fe20003800000 */
[--C-:B0-----:R-:W-:Y:S02]  /*0040*/  SHF.R.U32.HI R0, RZ, 0x5, R2.reuse ;  /* 0x00000005ff007819 */ /* 0x101fe40000011602 */
[----:B------:R-:W-:-:S03]  /*0050*/  SHF.R.U32.HI R4, RZ, 0x7, R2 ;  /* 0x00000007ff047819 */ /* 0x000fc60000011602 */
[----:B------:R-:W0:Y:S04]  /*0060*/  SHFL.IDX PT, R3, R0, RZ, 0x1f ;  /* 0x00001fff00037589 */ /* 0x000e2800000e0000 */
[----:B------:R1:W2:Y:S01]  /*0070*/  SHFL.IDX PT, R7, R4, RZ, 0x1f ;  /* 0x00001fff04077589 */ /* 0x0002a200000e0000 */
[----:B0-----:R-:W-:-:S13]  /*0080*/  ISETP.NE.OR P0, PT, R3, RZ, !P0 ;  /* 0x000000ff0300720c */ /* 0x001fda0004705670 */
[----:B-12---:R-:W-:Y:S05]  /*0090*/  @P0 BRA `(.L_x_1) ;  /* 0x0000000000200947 */ /* 0x006fea0003800000 */
[----:B------:R-:W-:Y:S02]  /*00a0*/  ULDC.64 UR4, c[0x0][0x198] ;  /* 0x0000660000047ab9 */ /* 0x000fe40000000a00 */
[----:B------:R-:W-:Y:S02]  /*00b0*/  UIADD3 UR6, UP0, UR4, 0xf0, URZ ;  /* 0x000000f004067890 */ /* 0x000fe4000ff1e03f */
[----:B------:R-:W-:Y:S02]  /*00c0*/  UIADD3 UR4, UP1, UR4, 0x1f0, URZ ;  /* 0x000001f004047890 */ /* 0x000fe4000ff3e03f */
[----:B------:R-:W-:Y:S02]  /*00d0*/  UIADD3.X UR7, URZ, UR5, URZ, UP0, !UPT ;  /* 0x000000053f077290 */ /* 0x000fe400087fe43f */
[----:B------:R-:W-:-:S07]  /*00e0*/  UIADD3.X UR5, URZ, UR5, URZ, UP1, !UPT ;  /* 0x000000053f057290 */ /* 0x000fce0008ffe43f */
[----:B------:R0:W-:Y:S02]  /*00f0*/  UTMACCTL.PF [UR6] ;  /* 0x00000000060079b9 */ /* 0x0001e40008040000 */
[----:B------:R0:W-:Y:S02]  /*0100*/  UTMACCTL.PF [UR4] ;  /* 0x00000000040079b9 */ /* 0x0001e40008040000 */
[----:B0-----:R-:W-:Y:S01]  /*0110*/  NOP ;  /* 0x0000000000007918 */ /* 0x001fe20000000000 */
.L_x_1:
[----:B------:R-:W-:Y:S05]  /*0120*/  BSYNC B0 ;  /* 0x0000000000007941 */ /* 0x000fea0003800000 */
.L_x_0:
[----:B------:R-:W0:Y:S02]  /*0130*/  SHFL.IDX PT, R4, R0, RZ, 0x1f ;  /* 0x00001fff00047589 */ /* 0x000e2400000e0000 */
[----:B0-----:R-:W-:-:S13]  /*0140*/  ISETP.NE.AND P0, PT, R4, RZ, PT ;  /* 0x000000ff0400720c */ /* 0x001fda0003f05270 */
[----:B------:R-:W-:Y:S05]  /*0150*/  @P0 BRA `(.L_x_2) ;  /* 0x0000000000600947 */ /* 0x000fea0003800000 */
[----:B------:R-:W0:Y:S01]  /*0160*/  S2UR UR8, SR_CgaCtaId ;  /* 0x00000000000879c3 */ /* 0x000e220000008800 */
[----:B------:R-:W-:Y:S01]  /*0170*/  UMOV UR4, 0x400 ;  /* 0x0000040000047882 */ /* 0x000fe20000000000 */
[----:B------:R-:W-:Y:S01]  /*0180*/  UMOV UR5, 0x1 ;  /* 0x0000000100057882 */ /* 0x000fe20000000000 */
[----:B------:R-:W-:Y:S01]  /*0190*/  UMOV UR6, 0x100 ;  /* 0x0000010000067882 */ /* 0x000fe20000000000 */
[----:B------:R-:W-:Y:S01]  /*01a0*/  ELECT P0, URZ, PT ;  /* 0x00000000003f782f */ /* 0x000fe20003800000 */
[----:B------:R-:W-:-:S04]  /*01b0*/  UIADD3 UR6, -UR6, 0x100000, URZ ;  /* 0x0010000006067890 */ /* 0x000fc8000fffe13f */
[----:B------:R-:W-:Y:S02]  /*01c0*/  USHF.L.U32 UR7, UR6, 0xb, URZ ;  /* 0x0000000b06077899 */ /* 0x000fe4000800063f */
[----:B------:R-:W-:Y:S02]  /*01d0*/  USHF.L.U32 UR6, UR6, 0x1, URZ ;  /* 0x0000000106067899 */ /* 0x000fe4000800063f */
[----:B0-----:R-:W-:Y:S02]  /*01e0*/  ULEA UR8, UR8, UR4, 0x18 ;  /* 0x0000000408087291 */ /* 0x001fe4000f8ec03f */
[----:B------:R-:W-:-:S04]  /*01f0*/  UIADD3 UR4, -UR5, 0x100000, URZ ;  /* 0x0010000005047890 */ /* 0x000fc8000fffe13f */
[----:B------:R-:W-:Y:S02]  /*0200*/  USHF.L.U32 UR5, UR4, 0xb, URZ ;  /* 0x0000000b04057899 */ /* 0x000fe4000800063f */
[----:B------:R-:W-:Y:S01]  /*0210*/  USHF.L.U32 UR4, UR4, 0x1, URZ ;  /* 0x0000000104047899 */ /* 0x000fe2000800063f */
[----:B------:R-:W0:Y:S11]  /*0220*/  FENCE.VIEW.ASYNC.S ;  /* 0x00000000000073c6 */ /* 0x000e360000000000 */
[----:B0-----:R0:W1:Y:S01]  /*0230*/  SYNCS.EXCH.64 URZ, [UR8], UR4 ;  /* 0x00000004083f75b2 */ /* 0x0010620008000100 */
[----:B------:R0:W2:Y:S01]  /*0240*/  SYNCS.EXCH.64 URZ, [UR8+0x28], UR6 ;  /* 0x00002806083f75b2 */ /* 0x0000a20008000100 */
[----:B------:R0:W3:Y:S01]  /*0250*/  SYNCS.EXCH.64 URZ, [UR8+0x8], UR4 ;  /* 0x00000804083f75b2 */ /* 0x0000e20008000100 */
[----:B------:R0:W4:Y:S01]  /*0260*/  SYNCS.EXCH.64 URZ, [UR8+0x30], UR6 ;  /* 0x00003006083f75b2 */ /* 0x0001220008000100 */
[----:B------:R0:W0:Y:S01]  /*0270*/  SYNCS.EXCH.64 URZ, [UR8+0x10], UR4 ;  /* 0x00001004083f75b2 */ /* 0x0000220008000100 */
[----:B------:R0:W0:Y:S01]  /*0280*/  SYNCS.EXCH.64 URZ, [UR8+0x38], UR6 ;  /* 0x00003806083f75b2 */ /* 0x0000220008000100 */
[----:B------:R0:W0:Y:S01]  /*0290*/  SYNCS.EXCH.64 URZ, [UR8+0x18], UR4 ;  /* 0x00001804083f75b2 */ /* 0x0000220008000100 */
[----:B------:R0:W0:Y:S01]  /*02a0*/  SYNCS.EXCH.64 URZ, [UR8+0x40], UR6 ;  /* 0x00004006083f75b2 */ /* 0x0000220008000100 */
[----:B------:R0:W0:Y:S01]  /*02b0*/  SYNCS.EXCH.64 URZ, [UR8+0x20], UR4 ;  /* 0x00002004083f75b2 */ /* 0x0000220008000100 */
[----:B------:R0:W0:Y:S01]  /*02c0*/  SYNCS.EXCH.64 URZ, [UR8+0x48], UR6 ;  /* 0x00004806083f75b2 */ /* 0x0000220008000100 */
[----:B------:R-:W-:Y:S01]  /*02d0*/  NOP ;  /* 0x0000000000007918 */ /* 0x000fe20000000000 */
.L_x_2:
[----:B------:R-:W5:Y:S01]  /*02e0*/  SHFL.IDX PT, R0, R0, RZ, 0x1f ;  /* 0x00001fff00007589 */ /* 0x000f6200000e0000 */
[----:B------:R-:W1:Y:S01]  /*02f0*/  LDC R4, c[0x0][0x65c] ;  /* 0x00019700ff047b82 */ /* 0x000e620000000800 */
[----:B------:R-:W-:Y:S02]  /*0300*/  ELECT P0, URZ, PT ;  /* 0x00000000003f782f */ /* 0x000fe40003800000 */
[----:B------:R-:W-:Y:S01]  /*0310*/  ISETP.NE.AND P2, PT, R7, RZ, PT ;  /* 0x000000ff0700720c */ /* 0x000fe20003f45270 */
[----:B------:R-:W2:Y:S01]  /*0320*/  S2R R8, SR_CTAID.Y ;  /* 0x0000000000087919 */ /* 0x000ea20000002600 */
[----:B0-----:R-:W-:Y:S01]  /*0330*/  UMOV UR4, 0x20 ;  /* 0x0000002000047882 */ /* 0x001fe20000000000 */
[----:B------:R-:W-:Y:S01]  /*0340*/  NOP ;  /* 0x0000000000007918 */ /* 0x000fe20000000000 */
[----:B------:R-:W-:Y:S01]  /*0350*/  NOP ;  /* 0x0000000000007918 */ /* 0x000fe20000000000 */
[----:B------:R-:W0:Y:S01]  /*0360*/  S2R R6, SR_CTAID.X ;  /* 0x0000000000067919 */ /* 0x000e220000002500 */
[----:B-----5:R-:W-:-:S02]  /*0370*/  ISETP.NE.OR P0, PT, R0, RZ, !P0 ;  /* 0x000000ff0000720c */ /* 0x020fc40004705670 */
[----:B-1----:R-:W-:Y:S02]  /*0380*/  ISETP.NE.AND P4, PT, R4, 0x1, PT ;  /* 0x000000010400780c */ /* 0x002fe40003f85270 */
[----:B------:R-:W-:-:S04]  /*0390*/  SHF.R.S32.HI R4, RZ, 0x1f, R3 ;  /* 0x0000001fff047819 */ /* 0x000fc80000011403 */
[----:B------:R-:W-:-:S04]  /*03a0*/  LEA.HI R4, R4, R3, RZ, 0x2 ;  /* 0x0000000304047211 */ /* 0x000fc800078f10ff */
[----:B------:R-:W-:Y:S01]  /*03b0*/  LOP3.LUT R4, R4, 0xfffffffc, RZ, 0xc0, !PT ;  /* 0xfffffffc04047812 */ /* 0x000fe200078ec0ff */
[----:B------:R-:W-:Y:S01]  /*03c0*/  VOTEU.ALL UP0, P0 ;  /* 0x00000000003f7886 */ /* 0x000fe20000000000 */
[----:B------:R-:W-:Y:S01]  /*03d0*/  VOTEU.ALL UP1, P0 ;  /* 0x00000000003f7886 */ /* 0x000fe20000020000 */
[----:B------:R-:W0:Y:S01]  /*03e0*/  @P4 LDC R9, c[0x0][0x10] ;  /* 0x00000400ff094b82 */ /* 0x000e220000000800 */
[----:B------:R-:W-:Y:S02]  /*03f0*/  @P4 IMAD.MOV.U32 R5, RZ, RZ, RZ ;  /* 0x000000ffff054224 */ /* 0x000fe400078e00ff */
[----:B------:R-:W-:Y:S01]  /*0400*/  IMAD.IADD R3, R3, 0x1, -R4 ;  /* 0x0000000103037824 */ /* 0x000fe200078e0a04 */
[----:B------:R-:W-:Y:S01]  /*0410*/  @!UP0 UMOV UR6, 0x400 ;  /* 0x0000040000068882 */ /* 0x000fe20000000000 */
[----:B------:R-:W-:-:S04]  /*0420*/  @!UP0 UIADD3 UR4, -UR4, 0x100000, URZ ;  /* 0x0010000004048890 */ /* 0x000fc8000fffe13f */
[----:B------:R-:W-:Y:S02]  /*0430*/  @!UP0 USHF.L.U32 UR5, UR4, 0xb, URZ ;  /* 0x0000000b04058899 */ /* 0x000fe4000800063f */
[----:B------:R-:W-:Y:S01]  /*0440*/  @!UP0 USHF.L.U32 UR4, UR4, 0x1, URZ ;  /* 0x0000000104048899 */ /* 0x000fe2000800063f */
[----:B--2---:R-:W-:Y:S01]  /*0450*/  @P4 IMAD.MOV.U32 R4, RZ, RZ, R8 ;  /* 0x000000ffff044224 */ /* 0x004fe200078e0008 */
[----:B------:R-:W1:Y:S01]  /*0460*/  @!UP0 S2UR UR7, SR_CgaCtaId ;  /* 0x00000000000789c3 */ /* 0x000e620000008800 */
[----:B------:R-:W-:-:S07]  /*0470*/  @P4 IMAD.MOV.U32 R13, RZ, RZ, RZ ;  /* 0x000000ffff0d4224 */ /* 0x000fce00078e00ff */
[----:B------:R-:W2:Y:S01]  /*0480*/  @!P4 LDC R11, c[0x0][0xc] ;  /* 0x00000300ff0bcb82 */ /* 0x000ea20000000800 */
[----:B0-----:R-:W-:-:S04]  /*0490*/  @P4 IMAD.WIDE.U32 R4, R6, R9, R4 ;  /* 0x0000000906044225 */ /* 0x001fc800078e0004 */
[----:B------:R-:W-:Y:S02]  /*04a0*/  VIADD R9, R7, 0xffffffff ;  /* 0xffffffff07097836 */ /* 0x000fe40000000000 */
[----:B------:R-:W-:Y:S01]  /*04b0*/  @P4 IMAD.MOV.U32 R0, RZ, RZ, R4 ;  /* 0x000000ffff004224 */ /* 0x000fe200078e0004 */
[----:B-1----:R-:W-:Y:S02]  /*04c0*/  @!UP0 ULEA UR6, UR7, UR6, 0x18 ;  /* 0x0000000607068291 */ /* 0x002fe4000f8ec03f */
[----:B------:R-:W-:Y:S01]  /*04d0*/  ISETP.GE.U32.AND P1, PT, R9, 0x2, PT ;  /* 0x000000020900780c */ /* 0x000fe20003f26070 */
[----:B------:R-:W-:Y:S01]  /*04e0*/  VOTEU.ALL UP0, P0 ;  /* 0x00000000003f7886 */ /* 0x000fe20000000000 */
[----:B------:R-:W-:Y:S01]  /*04f0*/  ISETP.NE.AND P0, PT, R3, 0x3, PT ;  /* 0x000000030300780c */ /* 0x000fe20003f05270 */
[----:B------:R-:W-:-:S03]  /*0500*/  @P4 IMAD.IADD R5, R5, 0x1, R13 ;  /* 0x0000000105054824 */ /* 0x000fc600078e020d */
[----:B------:R-:W-:-:S04]  /*0510*/  ISETP.EQ.OR P0, PT, R3, RZ, !P0 ;  /* 0x000000ff0300720c */ /* 0x000fc80004702670 */
[----:B------:R-:W-:Y:S01]  /*0520*/  ISETP.EQ.AND P0, PT, R7, RZ, P0 ;  /* 0x000000ff0700720c */ /* 0x000fe20000702270 */
[----:B------:R-:W-:Y:S01]  /*0530*/  IMAD.MOV.U32 R7, RZ, RZ, RZ ;  /* 0x000000ffff077224 */ /* 0x000fe200078e00ff */
[----:B------:R-:W0:Y:S02]  /*0540*/  FENCE.VIEW.ASYNC.S ;  /* 0x00000000000073c6 */ /* 0x000e240000000000 */
[----:B0-----:R0:W3:Y:S01]  /*0550*/  @!UP0 SYNCS.EXCH.64 URZ, [UR6+0x60], UR4 ;  /* 0x00006004063f85b2 */ /* 0x0010e20008000100 */
[----:B------:R-:W-:Y:S01]  /*0560*/  SEL R4, RZ, 0x1, !P0 ;  /* 0x00000001ff047807 */ /* 0x000fe20004000000 */
[----:B--2---:R-:W-:-:S03]  /*0570*/  @!P4 IMAD.WIDE.U32 R10, R11, R8, R6 ;  /* 0x000000080b0ac225 */ /* 0x004fc600078e0006 */
[----:B------:R-:W-:Y:S01]  /*0580*/  SEL R4, R4, 0x2, P1 ;  /* 0x0000000204047807 */ /* 0x000fe20000800000 */
[----:B------:R-:W-:Y:S02]  /*0590*/  @!P4 IMAD.MOV.U32 R0, RZ, RZ, R10 ;  /* 0x000000ffff00c224 */ /* 0x000fe400078e000a */
[----:B------:R-:W-:Y:S01]  /*05a0*/  @!P4 IMAD.MOV.U32 R5, RZ, RZ, R11 ;  /* 0x000000ffff05c224 */ /* 0x000fe200078e000b */
[----:B------:R0:W3:Y:S01]  /*05b0*/  @!UP1 SYNCS.EXCH.64 URZ, [UR6+0x68], UR4 ;  /* 0x00006804063f95b2 */ /* 0x0000e20008000100 */
[----:B------:R-:W-:Y:S01]  /*05c0*/  NOP ;  /* 0x0000000000007918 */ /* 0x000fe20000000000 */
[----:B---34-:R-:W-:Y:S06]  /*05d0*/  BAR.SYNC.DEFER_BLOCKING 0x0 ;  /* 0x0000000000007b1d */ /* 0x018fec0000010000 */
[----:B------:R-:W-:Y:S05]  /*05e0*/  @!P2 BRA `(.L_x_3) ;  /* 0x0000004800f8a947 */ /* 0x000fea0003800000 */
[----:B------:R-:W-:-:S13]  /*05f0*/  ISETP.GT.U32.AND P0, PT, R9, 0x1, PT ;  /* 0x000000010900780c */ /* 0x000fda0003f04070 */
[----:B0-----:R-:W-:Y:S05]  /*0600*/  @P0 EXIT ;  /* 0x000000000000094d */ /* 0x001fea0003800000 */
[----:B------:R-:W-:Y:S01]  /*0610*/  ULDC.64 UR4, c[0x0][0x650] ;  /* 0x0001940000047ab9 */ /* 0x000fe20000000a00 */
[----:B------:R-:W-:Y:S01]  /*0620*/  PRMT R9, RZ, 0x7610, R9 ;  /* 0x00007610ff097816 */ /* 0x000fe20000000009 */
[----:B------:R-:W-:Y:S01]  /*0630*/  IMAD.MOV.U32 R16, RZ, RZ, -0x1 ;  /* 0xffffffffff107424 */ /* 0x000fe200078e00ff */
[----:B------:R-:W-:Y:S01]  /*0640*/  ISETP.GE.U32.AND P0, PT, R0, UR4, PT ;  /* 0x0000000400007c0c */ /* 0x000fe2000bf06070 */
[----:B------:R-:W-:Y:S02]  /*0650*/  IMAD.MOV.U32 R12, RZ, RZ, -0x1 ;  /* 0xffffffffff0c7424 */ /* 0x000fe400078e00ff */
[----:B------:R-:W-:Y:S01]  /*0660*/  IMAD.MOV.U32 R69, RZ, RZ, -0x1 ;  /* 0xffffffffff457424 */ /* 0x000fe200078e00ff */
[----:B------:R-:W-:-:S13]  /*0670*/  ISETP.GE.U32.AND.EX P0, PT, R5, UR5, PT, P0 ;  /* 0x0000000505007c0c */ /* 0x000fda000bf06100 */
[----:B------:R-:W-:Y:S05]  /*0680*/  @P0 BRA `(.L_x_4) ;  /* 0x0000000400600947 */ /* 0x000fea0003800000 */
[----:B------:R-:W0:Y:S01]  /*0690*/  LDC.64 R16, c[0x0][0x628] ;  /* 0x00018a00ff107b82 */ /* 0x000e220000000a00 */
[----:B------:R-:W-:Y:S02]  /*06a0*/  IMAD.MOV.U32 R10, RZ, RZ, R0 ;  /* 0x000000ffff0a7224 */ /* 0x000fe400078e0000 */
[----:B------:R-:W-:-:S05]  /*06b0*/  IMAD.MOV.U32 R11, RZ, RZ, R5 ;  /* 0x000000ffff0b7224 */ /* 0x000fca00078e0005 */
[----:B------:R-:W1:Y:S08]  /*06c0*/  LDC R18, c[0x0][0x630] ;  /* 0x00018c00ff127b82 */ /* 0x000e700000000800 */
[----:B------:R-:W2:Y:S01]  /*06d0*/  LDC.64 R20, c[0x0][0x620] ;  /* 0x00018800ff147b82 */ /* 0x000ea20000000a00 */
[----:B0-----:R-:W-:-:S04]  /*06e0*/  ISETP.NE.U32.AND P0, PT, R16, RZ, PT ;  /* 0x000000ff1000720c */ /* 0x001fc80003f05070 */
[----:B------:R-:W-:-:S13]  /*06f0*/  ISETP.NE.AND.EX P0, PT, R17, RZ, PT, P0 ;  /* 0x000000ff1100720c */ /* 0x000fda0003f05300 */
[----:B-12---:R-:W-:Y:S05]  /*0700*/  @!P0 BRA `(.L_x_5) ;  /* 0x0000000000288947 */ /* 0x006fea0003800000 */
[----:B------:R-:W0:Y:S02]  /*0710*/  LDC R3, c[0x0][0x634] ;  /* 0x00018d00ff037b82 */ /* 0x000e240000000800 */
[----:B0-----:R-:W-:-:S05]  /*0720*/  IADD3 R3, P0, R0, R3, RZ ;  /* 0x0000000300037210 */ /* 0x001fca0007f1e0ff */
[----:B------:R-:W-:-:S04]  /*0730*/  IMAD.X R9, RZ, RZ, R5, P0 ;  /* 0x000000ffff097224 */ /* 0x000fc800000e0605 */
[----:B------:R-:W-:-:S04]  /*0740*/  IMAD.WIDE.U32 R10, R9, R16, RZ ;  /* 0x00000010090a7225 */ /* 0x000fc800078e00ff */
[----:B------:R-:W-:-:S04]  /*0750*/  IMAD.WIDE.U32 R12, P0, R3, R17, R10 ;  /* 0x00000011030c7225 */ /* 0x000fc8000780000a */
[----:B------:R-:W-:-:S04]  /*0760*/  IMAD.WIDE.U32 R10, R3, R16, RZ ;  /* 0x00000010030a7225 */ /* 0x000fc800078e00ff */
[----:B------:R-:W-:Y:S01]  /*0770*/  IMAD.X R15, RZ, RZ, RZ, P0 ;  /* 0x000000ffff0f7224 */ /* 0x000fe200000e06ff */
[----:B------:R-:W-:Y:S01]  /*0780*/  IADD3 RZ, P0, R11, R12, RZ ;  /* 0x0000000c0bff7210 */ /* 0x000fe20007f1e0ff */
[----:B------:R-:W-:-:S04]  /*0790*/  IMAD.MOV.U32 R14, RZ, RZ, R13 ;  /* 0x000000ffff0e7224 */ /* 0x000fc800078e000d */
[----:B------:R-:W-:-:S08]  /*07a0*/  IMAD.WIDE.U32.X R10, R9, R17, R14, P0 ;  /* 0x00000011090a7225 */ /* 0x000fd000000e040e */
.L_x_5:
[-CC-:B------:R-:W-:Y:S01]  /*07b0*/  SHF.R.U64 R69, R10, R18.reuse, R11.reuse ;  /* 0x000000120a457219 */ /* 0x180fe2000000120b */
[----:B------:R-:W0:Y:S01]  /*07c0*/  LDC.64 R22, c[0x0][0x640] ;  /* 0x00019000ff167b82 */ /* 0x000e220000000a00 */
[----:B------:R-:W-:Y:S01]  /*07d0*/  SHF.R.U32.HI R7, RZ, R18, R11 ;  /* 0x00000012ff077219 */ /* 0x000fe2000001160b */
[----:B------:R-:W-:Y:S01]  /*07e0*/  ULDC UR4, c[0x0][0x150] ;  /* 0x0000540000047ab9 */ /* 0x000fe20000000800 */
[----:B------:R-:W-:Y:S01]  /*07f0*/  IADD3 R9, P0, RZ, -R69, RZ ;  /* 0x80000045ff097210 */ /* 0x000fe20007f1e0ff */
[----:B------:R-:W-:Y:S01]  /*0800*/  IMAD.MOV.U32 R10, RZ, RZ, R0 ;  /* 0x000000ffff0a7224 */ /* 0x000fe200078e0000 */
[----:B------:R-:W-:Y:S01]  /*0810*/  I2FP.F32.U32 R3, R6 ;  /* 0x0000000600037245 */ /* 0x000fe20000201000 */
[----:B------:R-:W-:Y:S02]  /*0820*/  IMAD.MOV.U32 R11, RZ, RZ, R5 ;  /* 0x000000ffff0b7224 */ /* 0x000fe400078e0005 */
[----:B------:R-:W1:Y:S01]  /*0830*/  LDC R14, c[0x0][0x618] ;  /* 0x00018600ff0e7b82 */ /* 0x000e620000000800 */
[----:B------:R-:W-:-:S02]  /*0840*/  IMAD.X R13, RZ, RZ, ~R7, P0 ;  /* 0x000000ffff0d7224 */ /* 0x000fc400000e0e07 */
[----:B------:R-:W-:Y:S01]  /*0850*/  FMUL R3, R3, UR4 ;  /* 0x0000000403037c20 */ /* 0x000fe20008400000 */
[----:B------:R-:W-:Y:S01]  /*0860*/  IMAD.WIDE.U32 R10, R9, R20, R10 ;  /* 0x00000014090a7225 */ /* 0x000fe200078e000a */
[----:B------:R-:W-:-:S03]  /*0870*/  ULDC UR4, c[0x0][0x154] ;  /* 0x0000550000047ab9 */ /* 0x000fc60000000800 */
[----:B------:R-:W-:Y:S01]  /*0880*/  IMAD R12, R13, R20, RZ ;  /* 0x000000140d0c7224 */ /* 0x000fe200078e02ff */
[----:B------:R-:W2:Y:S01]  /*0890*/  LDC R7, c[0x0][0x144] ;  /* 0x00005100ff077b82 */ /* 0x000ea20000000800 */
[----:B------:R-:W3:Y:S01]  /*08a0*/  F2I.U32.TRUNC.NTZ R3, R3 ;  /* 0x0000000300037305 */ /* 0x000ee2000020f000 */
[----:B------:R-:W-:Y:S02]  /*08b0*/  IMAD.MOV.U32 R13, RZ, RZ, -0x1 ;  /* 0xffffffffff0d7424 */ /* 0x000fe400078e00ff */
[----:B------:R-:W-:-:S04]  /*08c0*/  IMAD R9, R9, R21, R12 ;  /* 0x0000001509097224 */ /* 0x000fc800078e020c */
[----:B------:R-:W4:Y:S01]  /*08d0*/  LDC R18, c[0x0][0x608] ;  /* 0x00018200ff127b82 */ /* 0x000f220000000800 */
[----:B------:R-:W-:Y:S01]  /*08e0*/  IMAD.IADD R11, R11, 0x1, R9 ;  /* 0x000000010b0b7824 */ /* 0x000fe200078e0209 */
[----:B0-----:R-:W-:Y:S02]  /*08f0*/  ISETP.NE.U32.AND P0, PT, R22, RZ, PT ;  /* 0x000000ff1600720c */ /* 0x001fe40003f05070 */
[----:B------:R-:W-:Y:S02]  /*0900*/  I2FP.F32.U32 R9, R8 ;  /* 0x0000000800097245 */ /* 0x000fe40000201000 */
[----:B------:R-:W-:Y:S02]  /*0910*/  ISETP.NE.AND.EX P0, PT, R23, RZ, PT, P0 ;  /* 0x000000ff1700720c */ /* 0x000fe40003f05300 */
[----:B------:R-:W0:Y:S01]  /*0920*/  LDC R12, c[0x0][0x658] ;  /* 0x00019600ff0c7b82 */ /* 0x000e220000000800 */
[-C--:B-1----:R-:W-:Y:S01]  /*0930*/  SHF.R.U64 R16, R10, R14.reuse, R11 ;  /* 0x0000000e0a107219 */ /* 0x082fe2000000120b */
[----:B---3--:R-:W-:Y:S01]  /*0940*/  IMAD.MOV R10, RZ, RZ, -R3 ;  /* 0x000000ffff0a7224 */ /* 0x008fe200078e0a03 */
[----:B------:R-:W-:-:S05]  /*0950*/  SHF.R.U32.HI R11, RZ, R14, R11 ;  /* 0x0000000eff0b7219 */ /* 0x000fca000001160b */
[----:B------:R-:W1:Y:S01]  /*0960*/  LDC R17, c[0x0][0x148] ;  /* 0x00005200ff117b82 */ /* 0x000e620000000800 */
[----:B--2---:R-:W-:Y:S02]  /*0970*/  IMAD R3, R7, R10, R6 ;  /* 0x0000000a07037224 */ /* 0x004fe400078e0206 */
[----:B------:R-:W-:-:S04]  /*0980*/  FMUL R7, R9, UR4 ;  /* 0x0000000409077c20 */ /* 0x000fc80008400000 */
[----:B------:R2:W3:Y:S01]  /*0990*/  F2I.U32.TRUNC.NTZ R15, R7 ;  /* 0x00000007000f7305 */ /* 0x0004e2000020f000 */
[----:B------:R-:W1:Y:S01]  /*09a0*/  LDC R21, c[0x0][0x600] ;  /* 0x00018000ff157b82 */ /* 0x000e620000000800 */
[-CC-:B----4-:R-:W-:Y:S02]  /*09b0*/  SHF.R.U64 R27, R16, R18.reuse, R11.reuse ;  /* 0x00000012101b7219 */ /* 0x190fe4000000120b */
[----:B------:R-:W-:Y:S01]  /*09c0*/  SHF.R.U32.HI R9, RZ, R18, R11 ;  /* 0x00000012ff097219 */ /* 0x000fe2000001160b */
[----:B------:R-:W-:-:S04]  /*09d0*/  IMAD.MOV.U32 R11, RZ, RZ, 0x1 ;  /* 0x00000001ff0b7424 */ /* 0x000fc800078e00ff */
[----:B------:R-:W4:Y:S01]  /*09e0*/  LDC R20, c[0x0][0x648] ;  /* 0x00019200ff147b82 */ /* 0x000f220000000800 */
[-C--:B0-----:R-:W-:Y:S02]  /*09f0*/  SHF.L.U32 R6, R13, R12.reuse, RZ ;  /* 0x0000000c0d067219 */ /* 0x081fe400000006ff */
[-CC-:B------:R-:W-:Y:S02]  /*0a00*/  SHF.R.U64 R18, R27, R12.reuse, R9.reuse ;  /* 0x0000000c1b127219 */ /* 0x180fe40000001209 */
[----:B------:R-:W-:Y:S02]  /*0a10*/  SHF.R.U32.HI R19, RZ, R12, R9 ;  /* 0x0000000cff137219 */ /* 0x000fe40000011609 */
[----:B------:R-:W-:Y:S01]  /*0a20*/  LOP3.LUT R14, RZ, R6, RZ, 0x33, !PT ;  /* 0x00000006ff0e7212 */ /* 0x000fe200078e33ff */
[----:B------:R-:W0:Y:S01]  /*0a30*/  LDC R25, c[0x0][0x638] ;  /* 0x00018e00ff197b82 */ /* 0x000e220000000800 */
[----:B------:R-:W-:Y:S01]  /*0a40*/  SHF.L.U32 R9, R11, R12, RZ ;  /* 0x0000000c0b097219 */ /* 0x000fe200000006ff */
[----:B------:R-:W-:-:S02]  /*0a50*/  IMAD.MOV.U32 R6, RZ, RZ, R18 ;  /* 0x000000ffff067224 */ /* 0x000fc400078e0012 */
[----:B--2---:R-:W-:-:S04]  /*0a60*/  IMAD.MOV.U32 R7, RZ, RZ, R19 ;  /* 0x000000ffff077224 */ /* 0x004fc800078e0013 */
[----:B------:R-:W2:Y:S01]  /*0a70*/  LDC R24, c[0x0][0x610] ;  /* 0x00018400ff187b82 */ /* 0x000ea20000000800 */
[----:B---3--:R-:W-:Y:S05]  /*0a80*/  @!P0 BRA `(.L_x_6) ;  /* 0x0000000000288947 */ /* 0x008fea0003800000 */
[----:B------:R-:W3:Y:S02]  /*0a90*/  LDC R13, c[0x0][0x64c] ;  /* 0x00019300ff0d7b82 */ /* 0x000ee40000000800 */
[----:B---3--:R-:W-:-:S05]  /*0aa0*/  IADD3 R13, P0, R18, R13, RZ ;  /* 0x0000000d120d7210 */ /* 0x008fca0007f1e0ff */
        /* <DEDUP_REMOVED lines=8> */
.L_x_6:
[----:B----4-:R-:W-:Y:S01]  /*0b30*/  SHF.R.U64 R6, R6, R20, R7 ;  /* 0x0000001406067219 */ /* 0x010fe20000001207 */
[----:B-1----:R-:W-:Y:S01]  /*0b40*/  VIADD R7, R21, 0xffffffff ;  /* 0xffffffff15077836 */ /* 0x002fe20000000000 */
[----:B------:R-:W-:Y:S01]  /*0b50*/  LOP3.LUT R14, R27, R14, RZ, 0xc0, !PT ;  /* 0x0000000e1b0e7212 */ /* 0x000fe200078ec0ff */
[----:B------:R-:W-:Y:S02]  /*0b60*/  IMAD.MOV R15, RZ, RZ, -R15 ;  /* 0x000000ffff0f7224 */ /* 0x000fe400078e0a0f */
[----:B------:R-:W-:Y:S01]  /*0b70*/  IMAD.MOV R10, RZ, RZ, -R6 ;  /* 0x000000ffff0a7224 */ /* 0x000fe200078e0a06 */
[----:B------:R-:W-:Y:S01]  /*0b80*/  LOP3.LUT R7, R16, R7, RZ, 0xc0, !PT ;  /* 0x0000000710077212 */ /* 0x000fe200078ec0ff */
[----:B------:R-:W-:Y:S02]  /*0b90*/  IMAD R14, R9, R6, R14 ;  /* 0x00000006090e7224 */ /* 0x000fe400078e020e */
[----:B------:R-:W-:Y:S02]  /*0ba0*/  @P4 IMAD R3, R17, R15, R8 ;  /* 0x0000000f11034224 */ /* 0x000fe400078e0208 */
[----:B0-----:R-:W-:-:S02]  /*0bb0*/  IMAD R6, R10, R25, R18 ;  /* 0x000000190a067224 */ /* 0x001fc400078e0212 */
[----:B--2---:R-:W-:Y:S02]  /*0bc0*/  IMAD R3, R14, R24, R3 ;  /* 0x000000180e037224 */ /* 0x004fe400078e0203 */
[----:B------:R-:W-:Y:S02]  /*0bd0*/  IMAD R6, R6, R21, R7 ;  /* 0x0000001506067224 */ /* 0x000fe400078e0207 */
[----:B------:R-:W-:-:S03]  /*0be0*/  IMAD.MOV.U32 R9, RZ, RZ, 0x1 ;  /* 0x00000001ff097424 */ /* 0x000fc600078e00ff */
[----:B------:R-:W-:Y:S02]  /*0bf0*/  SEL R12, R6, R3, !P4 ;  /* 0x00000003060c7207 */ /* 0x000fe40006000000 */
[----:B------:R-:W-:-:S07]  /*0c00*/  SEL R16, R3, R6, !P4 ;  /* 0x0000000603107207 */ /* 0x000fce0006000000 */
.L_x_4:
[----:B------:R-:W-:-:S08]  /*0c10*/  NOP ;  /* 0x0000000000007918 */ /* 0x000fd00000000000 */
[----:B------:R-:W0:Y:S02]  /*0c20*/  USETMAXREG.TRY_ALLOC.CTAPOOL UP0, 0xe8 ;  /* 0x000000e8000079c8 */ /* 0x000e240008000600 */
[----:B0-----:R-:W-:-:S13]  /*0c30*/  PLOP3.LUT P0, PT, PT, PT, UP0, 0x80, 0x0 ;  /* 0x000000000000781c */ /* 0x001fda0003f0f008 */
[----:B------:R-:W-:Y:S05]  /*0c40*/  @!P0 BRA `(.L_x_4) ;  /* 0xfffffffc00f08947 */ /* 0x000fea000383ffff */
[----:B------:R-:W-:Y:S01]  /*0c50*/  ULDC.64 UR4, c[0x0][0x598] ;  /* 0x0001660000047ab9 */ /* 0x000fe20000000a00 */
[----:B------:R-:W-:Y:S01]  /*0c60*/  ULDC.64 UR18, c[0x0][0x208] ;  /* 0x0000820000127ab9 */ /* 0x000fe20000000a00 */
[----:B------:R-:W-:-:S04]  /*0c70*/  ISETP.NE.U32.AND P0, PT, RZ, UR4, PT ;  /* 0x00000004ff007c0c */ /* 0x000fc8000bf05070 */
[----:B------:R-:W-:-:S13]  /*0c80*/  ISETP.NE.AND.EX P0, PT, RZ, UR5, PT, P0 ;  /* 0x00000005ff007c0c */ /* 0x000fda000bf05300 */
[----:B------:R-:W-:Y:S05]  /*0c90*/  @!P0 BRA `(.L_x_7) ;  /* 0x00000000001c8947 */ /* 0x000fea0003800000 */
[----:B------:R-:W0:Y:S02]  /*0ca0*/  LDC.64 R6, c[0x0][0x598] ;  /* 0x00016600ff067b82 */ /* 0x000e240000000a00 */
[----:B0-----:R-:W2:Y:S02]  /*0cb0*/  LDG.E.64 R6, desc[UR18][R6.64] ;  /* 0x0000001206067981 */ /* 0x001ea4000c1e1b00 */
[----:B--2---:R-:W-:-:S04]  /*0cc0*/  ISETP.NE.U32.AND P0, PT, R6, RZ, PT ;  /* 0x000000ff0600720c */ /* 0x004fc80003f05070 */
[----:B------:R-:W-:-:S13]  /*0cd0*/  ISETP.NE.AND.EX P0, PT, R7, RZ, PT, P0 ;  /* 0x000000ff0700720c */ /* 0x000fda0003f05300 */
[----:B------:R-:W-:Y:S05]  /*0ce0*/  @!P0 BRA `(.L_x_7) ;  /* 0x0000000000088947 */ /* 0x000fea0003800000 */
[----:B------:R0:W5:Y:S01]  /*0cf0*/  LD.E R3, desc[UR18][R6.64] ;  /* 0x0000001206037980 */ /* 0x000162000c101900 */
[----:B------:R-:W-:Y:S05]  /*0d00*/  BRA `(.L_x_8) ;  /* 0x0000000000207947 */ /* 0x000fea0003800000 */
.L_x_7:
[----:B------:R-:W-:Y:S02]  /*0d10*/  ULDC.64 UR4, c[0x0][0x588] ;  /* 0x0001620000047ab9 */ /* 0x000fe40000000a00 */
[----:B------:R-:W-:-:S04]  /*0d20*/  ISETP.NE.U32.AND P0, PT, RZ, UR4, PT ;  /* 0x00000004ff007c0c */ /* 0x000fc8000bf05070 */
[----:B------:R-:W-:-:S13]  /*0d30*/  ISETP.NE.AND.EX P0, PT, RZ, UR5, PT, P0 ;  /* 0x00000005ff007c0c */ /* 0x000fda000bf05300 */
[----:B------:R-:W-:Y:S05]  /*0d40*/  @!P0 BRA `(.L_x_9) ;  /* 0x00000000000c8947 */ /* 0x000fea0003800000 */
[----:B------:R-:W0:Y:S02]  /*0d50*/  LDC.64 R6, c[0x0][0x588] ;  /* 0x00016200ff067b82 */ /* 0x000e240000000a00 */
[----:B0-----:R1:W5:Y:S01]  /*0d60*/  LDG.E R3, desc[UR18][R6.64] ;  /* 0x0000001206037981 */ /* 0x001362000c1e1900 */
[----:B------:R-:W-:Y:S05]  /*0d70*/  BRA `(.L_x_8) ;  /* 0x0000000000047947 */ /* 0x000fea0003800000 */
.L_x_9:
[----:B------:R-:W2:Y:S02]  /*0d80*/  LDC R3, c[0x0][0x580] ;  /* 0x00016000ff037b82 */ /* 0x000ea40000000800 */
.L_x_8:
[----:B------:R-:W-:Y:S02]  /*0d90*/  ULDC.64 UR4, c[0x0][0x5a0] ;  /* 0x0001680000047ab9 */ /* 0x000fe40000000a00 */
[----:B------:R-:W-:-:S04]  /*0da0*/  ISETP.NE.U32.AND P0, PT, RZ, UR4, PT ;  /* 0x00000004ff007c0c */ /* 0x000fc8000bf05070 */
[----:B------:R-:W-:-:S13]  /*0db0*/  ISETP.NE.AND.EX P0, PT, RZ, UR5, PT, P0 ;  /* 0x00000005ff007c0c */ /* 0x000fda000bf05300 */
[----:B------:R-:W-:Y:S05]  /*0dc0*/  @!P0 BRA `(.L_x_10) ;  /* 0x00000000001c8947 */ /* 0x000fea0003800000 */
[----:B01----:R-:W0:Y:S02]  /*0dd0*/  LDC.64 R6, c[0x0][0x5a0] ;  /* 0x00016800ff067b82 */ /* 0x003e240000000a00 */
[----:B0-----:R-:W3:Y:S02]  /*0de0*/  LDG.E.64 R6, desc[UR18][R6.64] ;  /* 0x0000001206067981 */ /* 0x001ee4000c1e1b00 */
[----:B---3--:R-:W-:-:S04]  /*0df0*/  ISETP.NE.U32.AND P0, PT, R6, RZ, PT ;  /* 0x000000ff0600720c */ /* 0x008fc80003f05070 */
[----:B------:R-:W-:-:S13]  /*0e00*/  ISETP.NE.AND.EX P0, PT, R7, RZ, PT, P0 ;  /* 0x000000ff0700720c */ /* 0x000fda0003f05300 */
[----:B------:R-:W-:Y:S05]  /*0e10*/  @!P0 BRA `(.L_x_10) ;  /* 0x0000000000088947 */ /* 0x000fea0003800000 */
[----:B------:R0:W5:Y:S01]  /*0e20*/  LD.E R10, desc[UR18][R6.64] ;  /* 0x00000012060a7980 */ /* 0x000162000c101900 */
[----:B------:R-:W-:Y:S05]  /*0e30*/  BRA `(.L_x_11) ;  /* 0x0000000000207947 */ /* 0x000fea0003800000 */
.L_x_10:
[----:B------:R-:W-:Y:S02]  /*0e40*/  ULDC.64 UR4, c[0x0][0x590] ;  /* 0x0001640000047ab9 */ /* 0x000fe40000000a00 */
[----:B------:R-:W-:-:S04]  /*0e50*/  ISETP.NE.U32.AND P0, PT, RZ, UR4, PT ;  /* 0x00000004ff007c0c */ /* 0x000fc8000bf05070 */
[----:B------:R-:W-:-:S13]  /*0e60*/  ISETP.NE.AND.EX P0, PT, RZ, UR5, PT, P0 ;  /* 0x00000005ff007c0c */ /* 0x000fda000bf05300 */
[----:B------:R-:W-:Y:S05]  /*0e70*/  @!P0 BRA `(.L_x_12) ;  /* 0x00000000000c8947 */ /* 0x000fea0003800000 */
[----:B------:R-:W3:Y:S02]  /*0e80*/  LDC.64 R10, c[0x0][0x590] ;  /* 0x00016400ff0a7b82 */ /* 0x000ee40000000a00 */
[----:B---3--:R3:W5:Y:S01]  /*0e90*/  LDG.E R10, desc[UR18][R10.64] ;  /* 0x000000120a0a7981 */ /* 0x008762000c1e1900 */
[----:B------:R-:W-:Y:S05]  /*0ea0*/  BRA `(.L_x_11) ;  /* 0x0000000000047947 */ /* 0x000fea0003800000 */
.L_x_12:
[----:B------:R-:W4:Y:S02]  /*0eb0*/  LDC R10, c[0x0][0x584] ;  /* 0x00016100ff0a7b82 */ /* 0x000f240000000800 */
.L_x_11:
[----:B------:R-:W-:-:S13]  /*0ec0*/  LOP3.LUT P0, RZ, R9, 0xff, RZ, 0xc0, !PT ;  /* 0x000000ff09ff7812 */ /* 0x000fda000780c0ff */
[----:B------:R-:W-:Y:S05]  /*0ed0*/  @!P0 EXIT ;  /* 0x000000000000894d */ /* 0x000fea0003800000 */
[----:B------:R-:W-:Y:S01]  /*0ee0*/  ULDC UR4, c[0x0][0x28c] ;  /* 0x0000a30000047ab9 */ /* 0x000fe20000000800 */
[----:B------:R-:W-:Y:S01]  /*0ef0*/  LOP3.LUT R80, R4, 0x1, RZ, 0xfc, !PT ;  /* 0x0000000104507812 */ /* 0x000fe200078efcff */
[----:B------:R-:W-:-:S04]  /*0f00*/  UIADD3 UR4, UR4, 0x1f, URZ ;  /* 0x0000001f04047890 */ /* 0x000fc8000fffe03f */
[----:B------:R-:W-:-:S04]  /*0f10*/  USHF.R.S32.HI UR5, URZ, 0x1f, UR4 ;  /* 0x0000001f3f057899 */ /* 0x000fc80008011404 */
[----:B------:R-:W-:-:S03]  /*0f20*/  ULEA.HI UR5, UR5, UR4, URZ, 0x5 ;  /* 0x0000000405057291 */ /* 0x000fc6000f8f283f */
[----:B------:R-:W-:Y:S01]  /*0f30*/  UMOV UR4, URZ ;  /* 0x0000003f00047c82 */ /* 0x000fe20008000000 */
[----:B------:R-:W-:-:S03]  /*0f40*/  USHF.R.S32.HI UR9, URZ, 0x5, UR5 ;  /* 0x000000053f097899 */ /* 0x000fc60008011405 */
[----:B------:R-:W-:-:S09]  /*0f50*/  UMOV UR5, URZ ;  /* 0x0000003f00057c82 */ /* 0x000fd20008000000 */
.L_x_101:
[----:B01----:R-:W-:Y:S01]  /*0f60*/  LOP3.LUT R6, R2, 0x80, RZ, 0xc0, !PT ;  /* 0x0000008002067812 */ /* 0x003fe200078ec0ff */
[----:B------:R-:W0:Y:S01]  /*0f70*/  S2UR UR13, SR_CgaCtaId ;  /* 0x00000000000d79c3 */ /* 0x000e220000008800 */
[----:B------:R-:W-:Y:S01]  /*0f80*/  UMOV UR12, 0x400 ;  /* 0x00000400000c7882 */ /* 0x000fe20000000000 */
[----:B------:R-:W-:Y:S01]  /*0f90*/  UMOV UR6, URZ ;  /* 0x0000003f00067c82 */ /* 0x000fe20008000000 */
[----:B------:R-:W-:Y:S01]  /*0fa0*/  SHF.R.U32.HI R6, RZ, 0x7, R6 ;  /* 0x00000007ff067819 */ /* 0x000fe20000011606 */
[----:B------:R-:W-:Y:S01]  /*0fb0*/  UMOV UR7, URZ ;  /* 0x0000003f00077c82 */ /* 0x000fe20008000000 */
[----:B------:R-:W-:Y:S01]  /*0fc0*/  UMOV UR16, UR5 ;  /* 0x0000000500107c82 */ /* 0x000fe20008000000 */
[----:B------:R-:W-:Y:S01]  /*0fd0*/  CS2R R14, SRZ ;  /* 0x00000000000e7805 */ /* 0x000fe2000001ff00 */
[----:B---3--:R-:W-:Y:S01]  /*0fe0*/  IMAD.MOV.U32 R11, RZ, RZ, RZ ;  /* 0x000000ffff0b7224 */ /* 0x008fe200078e00ff */
[----:B------:R-:W1:Y:S01]  /*0ff0*/  LDC R7, c[0x0][0x28c] ;  /* 0x0000a300ff077b82 */ /* 0x000e620000000800 */
[----:B------:R-:W3:Y:S01]  /*1000*/  SHFL.IDX PT, R6, R6, RZ, 0x1f ;  /* 0x00001fff06067589 */ /* 0x000ee200000e0000 */
[----:B------:R-:W-:-:S02]  /*1010*/  CS2R R18, SRZ ;  /* 0x0000000000127805 */ /* 0x000fc4000001ff00 */
[----:B------:R-:W-:Y:S02]  /*1020*/  CS2R R20, SRZ ;  /* 0x0000000000147805 */ /* 0x000fe4000001ff00 */
[----:B------:R-:W-:Y:S02]  /*1030*/  CS2R R22, SRZ ;  /* 0x0000000000167805 */ /* 0x000fe4000001ff00 */
[----:B------:R-:W-:Y:S02]  /*1040*/  CS2R R56, SRZ ;  /* 0x0000000000387805 */ /* 0x000fe4000001ff00 */
[----:B------:R-:W-:Y:S02]  /*1050*/  CS2R R58, SRZ ;  /* 0x00000000003a7805 */ /* 0x000fe4000001ff00 */
[----:B------:R-:W-:Y:S02]  /*1060*/  CS2R R60, SRZ ;  /* 0x00000000003c7805 */ /* 0x000fe4000001ff00 */
[----:B------:R-:W-:-:S02]  /*1070*/  CS2R R62, SRZ ;  /* 0x00000000003e7805 */ /* 0x000fc4000001ff00 */
[----:B------:R-:W-:Y:S02]  /*1080*/  CS2R R64, SRZ ;  /* 0x0000000000407805 */ /* 0x000fe4000001ff00 */
[----:B------:R-:W-:Y:S01]  /*1090*/  CS2R R66, SRZ ;  /* 0x0000000000427805 */ /* 0x000fe2000001ff00 */
[----:B------:R-:W-:Y:S01]  /*10a0*/  IMAD.MOV.U32 R68, RZ, RZ, RZ ;  /* 0x000000ffff447224 */ /* 0x000fe200078e00ff */
[----:B------:R-:W-:Y:S02]  /*10b0*/  CS2R R70, SRZ ;  /* 0x0000000000467805 */ /* 0x000fe4000001ff00 */
[----:B------:R-:W-:Y:S02]  /*10c0*/  CS2R R72, SRZ ;  /* 0x0000000000487805 */ /* 0x000fe4000001ff00 */
[----:B------:R-:W-:Y:S02]  /*10d0*/  CS2R R74, SRZ ;  /* 0x00000000004a7805 */ /* 0x000fe4000001ff00 */
[----:B------:R-:W-:-:S02]  /*10e0*/  CS2R R76, SRZ ;  /* 0x00000000004c7805 */ /* 0x000fc4000001ff00 */
[----:B------:R-:W-:Y:S01]  /*10f0*/  CS2R R78, SRZ ;  /* 0x00000000004e7805 */ /* 0x000fe2000001ff00 */
[----:B------:R-:W-:Y:S01]  /*1100*/  IMAD.U32 R9, RZ, RZ, UR4 ;  /* 0x00000004ff097e24 */ /* 0x000fe2000f8e00ff */
[----:B------:R-:W-:Y:S02]  /*1110*/  CS2R R24, SRZ ;  /* 0x0000000000187805 */ /* 0x000fe4000001ff00 */
[----:B------:R-:W-:Y:S02]  /*1120*/  CS2R R26, SRZ ;  /* 0x00000000001a7805 */ /* 0x000fe4000001ff00 */
[----:B------:R-:W-:Y:S02]  /*1130*/  CS2R R28, SRZ ;  /* 0x00000000001c7805 */ /* 0x000fe4000001ff00 */
[----:B------:R-:W-:Y:S02]  /*1140*/  CS2R R30, SRZ ;  /* 0x00000000001e7805 */ /* 0x000fe4000001ff00 */
[----:B------:R-:W-:-:S02]  /*1150*/  CS2R R32, SRZ ;  /* 0x0000000000207805 */ /* 0x000fc4000001ff00 */
[----:B------:R-:W-:Y:S02]  /*1160*/  CS2R R34, SRZ ;  /* 0x0000000000227805 */ /* 0x000fe4000001ff00 */
[----:B-1----:R-:W-:Y:S02]  /*1170*/  ISETP.GE.AND P0, PT, R7, 0x1, PT ;  /* 0x000000010700780c */ /* 0x002fe40003f06270 */
[----:B------:R-:W-:Y:S02]  /*1180*/  CS2R R36, SRZ ;  /* 0x0000000000247805 */ /* 0x000fe4000001ff00 */
[----:B---3--:R-:W-:Y:S02]  /*1190*/  R2UR UR8, R6 ;  /* 0x00000000060872ca */ /* 0x008fe400000e0000 */
[----:B------:R-:W-:Y:S02]  /*11a0*/  CS2R R38, SRZ ;  /* 0x0000000000267805 */ /* 0x000fe4000001ff00 */
[----:B------:R-:W-:-:S02]  /*11b0*/  CS2R R40, SRZ ;  /* 0x0000000000287805 */ /* 0x000fc4000001ff00 */
[----:B------:R-:W-:Y:S02]  /*11c0*/  CS2R R42, SRZ ;  /* 0x00000000002a7805 */ /* 0x000fe4000001ff00 */
[----:B------:R-:W-:Y:S02]  /*11d0*/  CS2R R44, SRZ ;  /* 0x00000000002c7805 */ /* 0x000fe4000001ff00 */
[----:B------:R-:W-:Y:S02]  /*11e0*/  CS2R R46, SRZ ;  /* 0x00000000002e7805 */ /* 0x000fe4000001ff00 */
[----:B------:R-:W-:Y:S02]  /*11f0*/  CS2R R48, SRZ ;  /* 0x0000000000307805 */ /* 0x000fe4000001ff00 */
[----:B------:R-:W-:Y:S02]  /*1200*/  CS2R R50, SRZ ;  /* 0x0000000000327805 */ /* 0x000fe4000001ff00 */
[----:B------:R-:W-:-:S02]  /*1210*/  CS2R R52, SRZ ;  /* 0x0000000000347805 */ /* 0x000fc4000001ff00 */
[----:B------:R-:W-:Y:S01]  /*1220*/  CS2R R54, SRZ ;  /* 0x0000000000367805 */ /* 0x000fe2000001ff00 */
[----:B------:R-:W-:-:S04]  /*1230*/  ULEA.HI UR10, UR8, UR8, URZ, 0x1 ;  /* 0x00000008080a7291 */ /* 0x000fc8000f8f083f */
[----:B------:R-:W-:Y:S02]  /*1240*/  ULOP3.LUT UR11, UR10, 0x1ffffe, URZ, 0xc0, !UPT ;  /* 0x001ffffe0a0b7892 */ /* 0x000fe4000f8ec03f */
[----:B0-----:R-:W-:Y:S02]  /*1250*/  ULEA UR10, UR13, UR12, 0x18 ;  /* 0x0000000c0d0a7291 */ /* 0x001fe4000f8ec03f */
[----:B------:R-:W-:-:S03]  /*1260*/  UIADD3 UR11, UR8, -UR11, URZ ;  /* 0x8000000b080b7290 */ /* 0x000fc6000fffe03f */
[----:B------:R-:W-:Y:S01]  /*1270*/  UMOV UR8, URZ ;  /* 0x0000003f00087c82 */ /* 0x000fe20008000000 */
[----:B------:R-:W-:-:S04]  /*1280*/  ULEA UR11, UR11, UR10, 0xb ;  /* 0x0000000a0b0b7291 */ /* 0x000fc8000f8e583f */
[----:B------:R-:W-:-:S04]  /*1290*/  UIADD3 UR11, UR11, 0x100, URZ ;  /* 0x000001000b0b7890 */ /* 0x000fc8000fffe03f */
[----:B------:R-:W-:-:S04]  /*12a0*/  USHF.R.U32.HI UR11, URZ, 0x4, UR11 ;  /* 0x000000043f0b7899 */ /* 0x000fc8000801160b */
[----:B------:R-:W-:Y:S01]  /*12b0*/  ULOP3.LUT UR11, UR11, 0x3fff, URZ, 0xc0, !UPT ;  /* 0x00003fff0b0b7892 */ /* 0x000fe2000f8ec03f */
[----:B-----5:R-:W-:Y:S11]  /*12c0*/  @!P0 BRA `(.L_x_13) ;  /* 0x00000004005c8947 */ /* 0x020ff60003800000 */
[----:B------:R-:W-:-:S13]  /*12d0*/  ISETP.NE.AND P1, PT, R80, 0x3, PT ;  /* 0x000000035000780c */ /* 0x000fda0003f25270 */
[----:B------:R-:W-:Y:S05]  /*12e0*/  @!P1 BRA `(.L_x_14) ;  /* 0x0000000000049947 */ /* 0x000fea0003800000 */
[----:B------:R-:W-:Y:S01]  /*12f0*/  BPT.TRAP 0x1 ;  /* 0x000000040000795c */ /* 0x000fe20000300000 */
.L_x_14:
[----:B------:R-:W-:Y:S01]  /*1300*/  ULEA UR6, UR5, UR10, 0x3 ;  /* 0x0000000a05067291 */ /* 0x000fe2000f8e183f */
[----:B------:R-:W-:-:S05]  /*1310*/  IMAD.U32 R6, RZ, RZ, UR4 ;  /* 0x00000004ff067e24 */ /* 0x000fca000f8e00ff */
[----:B------:R-:W-:-:S04]  /*1320*/  SHF.L.U32 R6, R6, 0x1f, RZ ;  /* 0x0000001f06067819 */ /* 0x000fc800000006ff */
[----:B------:R0:W1:Y:S01]  /*1330*/  SYNCS.PHASECHK.TRANS64.TRYWAIT P0, [UR6], R6 ;  /* 0x00000006ff0075a7 */ /* 0x0000620008000146 */
[----:B------:R-:W-:Y:S05]  /*1340*/  @!P1 BRA `(.L_x_15) ;  /* 0x0000000000049947 */ /* 0x000fea0003800000 */
[----:B------:R-:W-:Y:S01]  /*1350*/  BPT.TRAP 0x1 ;  /* 0x000000040000795c */ /* 0x000fe20000300000 */
.L_x_15:
[----:B-1----:R-:W-:Y:S05]  /*1360*/  @P0 BRA `(.L_x_16) ;  /* 0x0000000000080947 */ /* 0x002fea0003800000 */
[----:B------:R-:W1:Y:S02]  /*1370*/  SYNCS.PHASECHK.TRANS64.TRYWAIT P0, [UR6], R6 ;  /* 0x00000006ff0075a7 */ /* 0x000e640008000146 */
[----:B-1----:R-:W-:Y:S05]  /*1380*/  @!P0 BRA `(.L_x_17) ;  /* 0x00000054004c8947 */ /* 0x002fea0003800000 */
.L_x_16:
[----:B------:R-:W-:Y:S01]  /*1390*/  UIADD3 UR6, UR10, 0x5100, URZ ;  /* 0x000051000a067890 */ /* 0x000fe2000fffe03f */
[----:B------:R-:W-:Y:S01]  /*13a0*/  WARPGROUP.ARRIVE ;  /* 0x00000000000079c5 */ /* 0x000fe20000000000 */
[----:B------:R-:W-:Y:S01]  /*13b0*/  ULDC UR7, c[0x0][0x50c] ;  /* 0x0001430000077ab9 */ /* 0x000fe20000000800 */
[----:B------:R-:W-:Y:S01]  /*13c0*/  ULOP3.LUT UR12, UR11, 0x10000, URZ, 0xfc, !UPT ;  /* 0x000100000b0c7892 */ /* 0x000fe2000f8efc3f */
[----:B------:R-:W-:Y:S01]  /*13d0*/  CS2R R14, SRZ ;  /* 0x00000000000e7805 */ /* 0x000fe2000001ff00 */
[----:B------:R-:W-:Y:S01]  /*13e0*/  UISETP.NE.AND UP0, UPT, UR7, 0x1, UPT ;  /* 0x000000010700788c */ /* 0x000fe2000bf05270 */
[----:B------:R-:W-:Y:S01]  /*13f0*/  IMAD.MOV.U32 R11, RZ, RZ, RZ ;  /* 0x000000ffff0b7224 */ /* 0x000fe200078e00ff */
[----:B------:R-:W-:Y:S01]  /*1400*/  USHF.R.U32.HI UR6, URZ, 0x4, UR6 ;  /* 0x000000043f067899 */ /* 0x000fe20008011606 */
[----:B------:R-:W-:Y:S01]  /*1410*/  CS2R R18, SRZ ;  /* 0x0000000000127805 */ /* 0x000fe2000001ff00 */
[----:B------:R-:W-:Y:S01]  /*1420*/  USEL UR7, URZ, 0x1, UP0 ;  /* 0x000000013f077887 */ /* 0x000fe20008000000 */
[----:B------:R-:W-:Y:S01]  /*1430*/  CS2R R20, SRZ ;  /* 0x0000000000147805 */ /* 0x000fe2000001ff00 */
[----:B------:R-:W-:Y:S01]  /*1440*/  ULOP3.LUT UR6, UR6, 0x3fff, URZ, 0xc0, !UPT ;  /* 0x00003fff06067892 */ /* 0x000fe2000f8ec03f */
[----:B------:R-:W-:Y:S01]  /*1450*/  CS2R R22, SRZ ;  /* 0x0000000000167805 */ /* 0x000fe2000001ff00 */
[----:B------:R-:W-:Y:S01]  /*1460*/  ULEA UR12, UR5, UR12, 0x8 ;  /* 0x0000000c050c7291 */ /* 0x000fe2000f8e403f */
[----:B------:R-:W-:Y:S01]  /*1470*/  CS2R R56, SRZ ;  /* 0x0000000000387805 */ /* 0x000fe2000001ff00 */
[----:B------:R-:W-:Y:S01]  /*1480*/  ULOP3.LUT UR6, UR6, 0x10000, URZ, 0xfc, !UPT ;  /* 0x0001000006067892 */ /* 0x000fe2000f8efc3f */
[----:B------:R-:W-:Y:S01]  /*1490*/  ISETP.NE.AND P0, PT, RZ, UR7, PT ;  /* 0x00000007ff007c0c */ /* 0x000fe2000bf05270 */
[----:B------:R-:W-:Y:S01]  /*14a0*/  UMOV UR13, 0xc0000010 ;  /* 0xc0000010000d7882 */ /* 0x000fe20000000000 */
[----:B------:R-:W-:Y:S01]  /*14b0*/  UMOV UR15, 0xc0000010 ;  /* 0xc0000010000f7882 */ /* 0x000fe20000000000 */
[----:B------:R-:W-:Y:S01]  /*14c0*/  ULEA UR14, UR5, UR6, 0x7 ;  /* 0x00000006050e7291 */ /* 0x000fe2000f8e383f */
[----:B------:R-:W-:-:S02]  /*14d0*/  CS2R R58, SRZ ;  /* 0x00000000003a7805 */ /* 0x000fc4000001ff00 */
[----:B------:R-:W-:Y:S01]  /*14e0*/  CS2R R60, SRZ ;  /* 0x00000000003c7805 */ /* 0x000fe2000001ff00 */
[----:B------:R-:W-:Y:S01]  /*14f0*/  UMOV UR6, 0x1 ;  /* 0x0000000100067882 */ /* 0x000fe20000000000 */
[----:B------:R-:W-:Y:S02]  /*1500*/  CS2R R62, SRZ ;  /* 0x00000000003e7805 */ /* 0x000fe4000001ff00 */
[----:B------:R-:W-:Y:S02]  /*1510*/  CS2R R64, SRZ ;  /* 0x0000000000407805 */ /* 0x000fe4000001ff00 */
[----:B------:R-:W-:Y:S01]  /*1520*/  CS2R R66, SRZ ;  /* 0x0000000000427805 */ /* 0x000fe2000001ff00 */
[----:B------:R-:W-:Y:S01]  /*1530*/  IMAD.MOV.U32 R68, RZ, RZ, RZ ;  /* 0x000000ffff447224 */ /* 0x000fe200078e00ff */
[----:B------:R-:W-:Y:S01]  /*1540*/  CS2R R70, SRZ ;  /* 0x0000000000467805 */ /* 0x000fe2000001ff00 */
[----:B------:R-:W-:Y:S01]  /*1550*/  QGMMA.64x64x32.F32.E4M3.E4M3 R24, gdesc[UR12], RZ, !UPT, gsb0 ;  /* 0x00e000000c1879f3 */ /* 0x000fe2000c0008ff */
[----:B------:R-:W-:-:S02]  /*1560*/  CS2R R72, SRZ ;  /* 0x0000000000487805 */ /* 0x000fc4000001ff00 */
[----:B------:R-:W-:Y:S02]  /*1570*/  CS2R R74, SRZ ;  /* 0x00000000004a7805 */ /* 0x000fe4000001ff00 */
[----:B------:R-:W-:Y:S02]  /*1580*/  CS2R R76, SRZ ;  /* 0x00000000004c7805 */ /* 0x000fe4000001ff00 */
[----:B------:R-:W-:Y:S01]  /*1590*/  CS2R R78, SRZ ;  /* 0x00000000004e7805 */ /* 0x000fe2000001ff00 */
[----:B------:R-:W-:Y:S06]  /*15a0*/  @!P0 BRA `(.L_x_18) ;  /* 0x0000000000888947 */ /* 0x000fec0003800000 */
[----:B------:R-:W-:Y:S02]  /*15b0*/  WARPGROUP.DEPBAR.LE gsb0, 0x0 ;  /* 0x00008000000079c5 */ /* 0x000fe40000010000 */
[----:B------:R-:W-:-:S01]  /*15c0*/  FADD R79, RZ, R24 ;  /* 0x00000018ff4f7221 */ /* 0x000fc20000000000 */
[----:B------:R-:W-:Y:S01]  /*15d0*/  FADD R78, RZ, R25 ;  /* 0x00000019ff4e7221 */ /* 0x000fe20000000000 */
        /* <DEDUP_REMOVED lines=30> */
[----:B------:R-:W-:-:S06]  /*17c0*/  UMOV UR6, URZ ;  /* 0x0000003f00067c82 */ /* 0x000fcc0008000000 */
.L_x_18:
[----:B------:R-:W-:-:S04]  /*17d0*/  UIADD3 UR16, UR5, 0x1, URZ ;  /* 0x0000000105107890 */ /* 0x000fc8000fffe03f */
[----:B------:R-:W-:-:S04]  /*17e0*/  UISETP.NE.AND UP0, UPT, UR16, 0x5, UPT ;  /* 0x000000051000788c */ /* 0x000fc8000bf05270 */
[----:B------:R-:W-:Y:S02]  /*17f0*/  USEL UR8, URZ, 0x1, UP0 ;  /* 0x000000013f087887 */ /* 0x000fe40008000000 */
[----:B------:R-:W-:Y:S02]  /*1800*/  USEL UR16, UR16, URZ, UP0 ;  /* 0x0000003f10107287 */ /* 0x000fe40008000000 */
[----:B------:R-:W-:-:S06]  /*1810*/  ULOP3.LUT UR8, UR4, UR8, URZ, 0x3c, !UPT ;  /* 0x0000000804087292 */ /* 0x000fcc000f8e3c3f */
[----:B------:R-:W-:Y:S01]  /*1820*/  IMAD.U32 R9, RZ, RZ, UR8 ;  /* 0x00000008ff097e24 */ /* 0x000fe2000f8e00ff */
[----:B------:R-:W-:-:S06]  /*1830*/  UMOV UR8, 0x1 ;  /* 0x0000000100087882 */ /* 0x000fcc0000000000 */
.L_x_13:
[----:B------:R-:W-:-:S04]  /*1840*/  UISETP.LT.AND UP0, UPT, UR9, 0x1, UPT ;  /* 0x000000010900788c */ /* 0x000fc8000bf01270 */
[----:B------:R-:W-:-:S04]  /*1850*/  USEL UR12, UR9, 0x1, UP0 ;  /* 0x00000001090c7887 */ /* 0x000fc80008000000 */
[----:B------:R-:W-:-:S04]  /*1860*/  UIADD3 UR12, UR9, -UR12, URZ ;  /* 0x8000000c090c7290 */ /* 0x000fc8000fffe03f */
[----:B------:R-:W-:-:S06]  /*1870*/  UISETP.GE.AND UP0, UPT, UR12, 0x1, UPT ;  /* 0x000000010c00788c */ /* 0x000fcc000bf06270 */
[----:B------:R-:W-:-:S13]  /*1880*/  PLOP3.LUT P0, PT, PT, PT, UP0, 0x80, 0x0 ;  /* 0x000000000000781c */ /* 0x000fda0003f0f008 */
[----:B------:R-:W-:Y:S05]  /*1890*/  @!P0 BRA `(.L_x_19) ;  /* 0x0000000400708947 */ /* 0x000fea0003800000 */
[----:B01----:R-:W-:Y:S01]  /*18a0*/  IMAD.U32 R6, RZ, RZ, UR12 ;  /* 0x0000000cff067e24 */ /* 0x003fe2000f8e00ff */
[----:B------:R-:W-:Y:S01]  /*18b0*/  UMOV UR17, UR5 ;  /* 0x0000000500117c82 */ /* 0x000fe20008000000 */
[----:B------:R-:W-:-:S05]  /*18c0*/  ULDC UR20, c[0x0][0x50c] ;  /* 0x0001430000147ab9 */ /* 0x000fca0000000800 */
.L_x_27:
[----:B------:R-:W-:-:S13]  /*18d0*/  ISETP.NE.AND P1, PT, R80, 0x3, PT ;  /* 0x000000035000780c */ /* 0x000fda0003f25270 */
[----:B01----:R-:W-:Y:S05]  /*18e0*/  @!P1 BRA `(.L_x_20) ;  /* 0x0000000000049947 */ /* 0x003fea0003800000 */
[----:B------:R-:W-:Y:S01]  /*18f0*/  BPT.TRAP 0x1 ;  /* 0x000000040000795c */ /* 0x000fe20000300000 */
.L_x_20:
[----:B------:R-:W0:Y:S01]  /*1900*/  S2UR UR12, SR_CgaCtaId ;  /* 0x00000000000c79c3 */ /* 0x000e220000008800 */
[----:B------:R-:W-:Y:S01]  /*1910*/  UMOV UR10, 0x400 ;  /* 0x00000400000a7882 */ /* 0x000fe20000000000 */
[----:B------:R-:W-:Y:S01]  /*1920*/  SHF.L.U32 R7, R9, 0x1f, RZ ;  /* 0x0000001f09077819 */ /* 0x000fe200000006ff */
[----:B0-----:R-:W-:-:S04]  /*1930*/  ULEA UR10, UR12, UR10, 0x18 ;  /* 0x0000000a0c0a7291 */ /* 0x001fc8000f8ec03f */
[----:B------:R-:W-:-:S09]  /*1940*/  ULEA UR12, UR16, UR10, 0x3 ;  /* 0x0000000a100c7291 */ /* 0x000fd2000f8e183f */
[----:B------:R0:W1:Y:S01]  /*1950*/  SYNCS.PHASECHK.TRANS64.TRYWAIT P0, [UR12], R7 ;  /* 0x00000007ff0075a7 */ /* 0x000062000800014c */
[----:B------:R-:W-:Y:S05]  /*1960*/  @!P1 BRA `(.L_x_21) ;  /* 0x0000000000049947 */ /* 0x000fea0003800000 */
[----:B------:R-:W-:Y:S01]  /*1970*/  BPT.TRAP 0x1 ;  /* 0x000000040000795c */ /* 0x000fe20000300000 */
.L_x_21:
[----:B-1----:R-:W-:Y:S05]  /*1980*/  @P0 BRA `(.L_x_22) ;  /* 0x0000000000080947 */ /* 0x002fea0003800000 */
[----:B------:R-:W1:Y:S02]  /*1990*/  SYNCS.PHASECHK.TRANS64.TRYWAIT P0, [UR12], R7 ;  /* 0x00000007ff0075a7 */ /* 0x000e64000800014c */
[----:B-1----:R-:W-:Y:S05]  /*19a0*/  @!P0 BRA `(.L_x_23) ;  /* 0x0000004c00dc8947 */ /* 0x002fea0003800000 */
.L_x_22:
[----:B------:R-:W-:Y:S01]  /*19b0*/  UIADD3 UR12, UR10, 0x5100, URZ ;  /* 0x000051000a0c7890 */ /* 0x000fe2000fffe03f */
[----:B------:R-:W-:Y:S01]  /*19c0*/  WARPGROUP.ARRIVE ;  /* 0x00000000000079c5 */ /* 0x000fe20000000000 */
[----:B------:R-:W-:Y:S02]  /*19d0*/  UISETP.NE.AND UP0, UPT, UR7, URZ, UPT ;  /* 0x0000003f0700728c */ /* 0x000fe4000bf05270 */
[----:B------:R-:W-:Y:S02]  /*19e0*/  USHF.R.U32.HI UR12, URZ, 0x4, UR12 ;  /* 0x000000043f0c7899 */ /* 0x000fe4000801160c */
[----:B------:R-:W-:Y:S02]  /*19f0*/  USEL UR8, UR8, URZ, !UP0 ;  /* 0x0000003f08087287 */ /* 0x000fe4000c000000 */
[----:B------:R-:W-:Y:S02]  /*1a00*/  ULOP3.LUT UR7, UR12, 0x3fff, URZ, 0xc0, !UPT ;  /* 0x00003fff0c077892 */ /* 0x000fe4000f8ec03f */
[----:B------:R-:W-:-:S02]  /*1a10*/  ULOP3.LUT UR12, UR11, 0x10000, URZ, 0xfc, !UPT ;  /* 0x000100000b0c7892 */ /* 0x000fc4000f8efc3f */
[----:B------:R-:W-:Y:S02]  /*1a20*/  ULOP3.LUT UR7, UR7, 0x10000, URZ, 0xfc, !UPT ;  /* 0x0001000007077892 */ /* 0x000fe4000f8efc3f */
[----:B------:R-:W-:Y:S02]  /*1a30*/  UISETP.NE.U32.AND UP0, UPT, UR8, URZ, UPT ;  /* 0x0000003f0800728c */ /* 0x000fe4000bf05070 */
[----:B------:R-:W-:Y:S02]  /*1a40*/  ULEA UR12, UR16, UR12, 0x8 ;  /* 0x0000000c100c7291 */ /* 0x000fe4000f8e403f */
[----:B------:R-:W-:Y:S01]  /*1a50*/  ULEA UR14, UR16, UR7, 0x7 ;  /* 0x00000007100e7291 */ /* 0x000fe2000f8e383f */
[----:B------:R-:W-:Y:S01]  /*1a60*/  UMOV UR13, 0xc0000010 ;  /* 0xc0000010000d7882 */ /* 0x000fe20000000000 */
[----:B------:R-:W-:Y:S01]  /*1a70*/  UMOV UR15, 0xc0000010 ;  /* 0xc0000010000f7882 */ /* 0x000fe20000000000 */
[----:B------:R-:W-:-:S06]  /*1a80*/  UIADD3 UR6, UR6, 0x1, URZ ;  /* 0x0000000106067890 */ /* 0x000fcc000fffe03f */
[----:B------:R-:W-:Y:S01]  /*1a90*/  QGMMA.64x64x32.F32.E4M3.E4M3 R24, gdesc[UR12], R24, UP0, gsb0 ;  /* 0x00e000000c1879f3 */ /* 0x000fe2000b800818 */
[----:B------:R-:W-:-:S04]  /*1aa0*/  UISETP.NE.AND UP0, UPT, UR6, UR20, UPT ;  /* 0x000000140600728c */ /* 0x000fc8000bf05270 */
[----:B------:R-:W-:-:S06]  /*1ab0*/  USEL UR7, URZ, 0x1, UP0 ;  /* 0x000000013f077887 */ /* 0x000fcc0008000000 */
[----:B------:R-:W-:Y:S01]  /*1ac0*/  ISETP.NE.AND P0, PT, RZ, UR7, PT ;  /* 0x00000007ff007c0c */ /* 0x000fe2000bf05270 */
[----:B------:R-:W-:-:S12]  /*1ad0*/  WARPGROUP.DEPBAR.LE gsb0, 0x1 ;  /* 0x00008000000079c5 */ /* 0x000fd80000010100 */
[----:B------:R-:W-:Y:S05]  /*1ae0*/  @!P0 BRA `(.L_x_24) ;  /* 0x0000000000888947 */ /* 0x000fea0003800000 */
[----:B------:R-:W-:Y:S02]  /*1af0*/  WARPGROUP.DEPBAR.LE gsb0, 0x0 ;  /* 0x00008000000079c5 */ /* 0x000fe40000010000 */
[----:B------:R-:W-:-:S01]  /*1b00*/  FADD R79, R24, R79 ;  /* 0x0000004f184f7221 */ /* 0x000fc20000000000 */
[----:B------:R-:W-:Y:S01]  /*1b10*/  FADD R78, R25, R78 ;  /* 0x0000004e194e7221 */ /* 0x000fe20000000000 */
        /* <DEDUP_REMOVED lines=30> */
[----:B------:R-:W-:-:S06]  /*1d00*/  UMOV UR6, URZ ;  /* 0x0000003f00067c82 */ /* 0x000fcc0008000000 */
.L_x_24:
[----:B------:R-:W-:Y:S05]  /*1d10*/  @!P1 BRA `(.L_x_25) ;  /* 0x0000000000049947 */ /* 0x000fea0003800000 */
[----:B------:R-:W-:Y:S01]  /*1d20*/  BPT.TRAP 0x1 ;  /* 0x000000040000795c */ /* 0x000fe20000300000 */
.L_x_25:
[----:B------:R-:W-:Y:S01]  /*1d30*/  ULEA UR8, UR17, UR10, 0x3 ;  /* 0x0000000a11087291 */ /* 0x000fe2000f8e183f */
[----:B------:R-:W-:-:S03]  /*1d40*/  ISETP.GT.U32.AND P0, PT, R4, 0x1, PT ;  /* 0x000000010400780c */ /* 0x000fc60003f04070 */
[----:B------:R-:W-:-:S04]  /*1d50*/  UIADD3 UR8, UR8, 0x28, URZ ;  /* 0x0000002808087890 */ /* 0x000fc8000fffe03f */
[----:B------:R-:W-:-:S09]  /*1d60*/  UPRMT UR8, URZ, 0x654, UR8 ;  /* 0x000006543f087896 */ /* 0x000fd20008000008 */
[----:B------:R-:W-:Y:S01]  /*1d70*/  SYNCS.ARRIVE.TRANS64.RED.A1T0 RZ, [UR8], RZ ;  /* 0x000000ffffff79a7 */ /* 0x000fe20008100408 */
[----:B------:R-:W-:Y:S05]  /*1d80*/  @P0 BRA `(.L_x_26) ;  /* 0x0000000000040947 */ /* 0x000fea0003800000 */
[----:B------:R-:W-:Y:S01]  /*1d90*/  BPT.TRAP 0x1 ;  /* 0x000000040000795c */ /* 0x000fe20000300000 */
.L_x_26:
[----:B------:R-:W-:Y:S01]  /*1da0*/  UIADD3 UR16, UR16, 0x1, URZ ;  /* 0x0000000110107890 */ /* 0x000fe2000fffe03f */
[C---:B------:R-:W-:Y:S01]  /*1db0*/  ISETP.GT.AND P0, PT, R6.reuse, 0x1, PT ;  /* 0x000000010600780c */ /* 0x040fe20003f04270 */
[----:B------:R-:W-:Y:S01]  /*1dc0*/  UIADD3 UR17, UR17, 0x1, URZ ;  /* 0x0000000111117890 */ /* 0x000fe2000fffe03f */
[----:B------:R-:W-:Y:S01]  /*1dd0*/  VIADD R6, R6, 0xffffffff ;  /* 0xffffffff06067836 */ /* 0x000fe20000000000 */
[----:B------:R-:W-:Y:S02]  /*1de0*/  UISETP.NE.AND UP0, UPT, UR16, 0x5, UPT ;  /* 0x000000051000788c */ /* 0x000fe4000bf05270 */
[----:B------:R-:W-:Y:S02]  /*1df0*/  UISETP.NE.AND UP1, UPT, UR17, 0x5, UPT ;  /* 0x000000051100788c */ /* 0x000fe4000bf25270 */
[----:B------:R-:W-:Y:S02]  /*1e00*/  USEL UR8, URZ, 0x1, UP0 ;  /* 0x000000013f087887 */ /* 0x000fe40008000000 */
[----:B------:R-:W-:-:S02]  /*1e10*/  USEL UR16, UR16, URZ, UP0 ;  /* 0x0000003f10107287 */ /* 0x000fc40008000000 */
[----:B------:R-:W-:Y:S02]  /*1e20*/  USEL UR17, UR17, URZ, UP1 ;  /* 0x0000003f11117287 */ /* 0x000fe40008800000 */
[----:B------:R-:W-:Y:S01]  /*1e30*/  LOP3.LUT R9, R9, UR8, RZ, 0x3c, !PT ;  /* 0x0000000809097c12 */ /* 0x000fe2000f8e3cff */
[----:B------:R-:W-:Y:S01]  /*1e40*/  UMOV UR8, 0x1 ;  /* 0x0000000100087882 */ /* 0x000fe20000000000 */
[----:B------:R-:W-:Y:S08]  /*1e50*/  @P0 BRA `(.L_x_27) ;  /* 0xfffffff8009c0947 */ /* 0x000ff0000383ffff */
.L_x_19:
[----:B------:R-:W-:Y:S01]  /*1e60*/  UISETP.NE.AND UP0, UPT, UR6, URZ, UPT ;  /* 0x0000003f0600728c */ /* 0x000fe2000bf05270 */
[----:B01----:R-:W0:Y:S03]  /*1e70*/  LDC R6, c[0x0][0x28c] ;  /* 0x0000a300ff067b82 */ /* 0x003e260000000800 */
[----:B------:R-:W-:-:S06]  /*1e80*/  USEL UR6, URZ, 0x1, !UP0 ;  /* 0x000000013f067887 */ /* 0x000fcc000c000000 */
[----:B------:R-:W-:Y:S02]  /*1e90*/  ISETP.NE.AND P0, PT, RZ, UR6, PT ;  /* 0x00000006ff007c0c */ /* 0x000fe4000bf05270 */
[----:B0-----:R-:W-:-:S11]  /*1ea0*/  ISETP.GE.AND P1, PT, R6, 0x1, PT ;  /* 0x000000010600780c */ /* 0x001fd60003f26270 */
[----:B------:R-:W-:Y:S05]  /*1eb0*/  @!P0 BRA `(.L_x_28) ;  /* 0x0000000000848947 */ /* 0x000fea0003800000 */
[----:B------:R-:W-:Y:S02]  /*1ec0*/  WARPGROUP.DEPBAR.LE gsb0, 0x0 ;  /* 0x00008000000079c5 */ /* 0x000fe40000010000 */
[----:B------:R-:W-:Y:S01]  /*1ed0*/  FADD R79, R24, R79 ;  /* 0x0000004f184f7221 */ /* 0x000fe20000000000 */
        /* <DEDUP_REMOVED lines=30> */
[----:B------:R-:W-:-:S07]  /*20c0*/  FADD R14, R14, R55 ;  /* 0x000000370e0e7221 */ /* 0x000fce0000000000 */
.L_x_28:
[----:B------:R-:W-:Y:S02]  /*20d0*/  WARPGROUP.DEPBAR.LE gsb0, 0x0 ;  /* 0x00008000000079c5 */ /* 0x000fe40000010000 */
[----:B------:R-:W-:Y:S05]  /*20e0*/  @!P1 BRA `(.L_x_29) ;  /* 0x0000000000409947 */ /* 0x000fea0003800000 */
[----:B------:R-:W-:-:S13]  /*20f0*/  ISETP.NE.AND P0, PT, R80, 0x3, PT ;  /* 0x000000035000780c */ /* 0x000fda0003f05270 */
[----:B------:R-:W-:Y:S05]  /*2100*/  @!P0 BRA `(.L_x_30) ;  /* 0x0000000000048947 */ /* 0x000fea0003800000 */
[----:B------:R-:W-:Y:S01]  /*2110*/  BPT.TRAP 0x1 ;  /* 0x000000040000795c */ /* 0x000fe20000300000 */
.L_x_30:
[----:B------:R-:W-:Y:S01]  /*2120*/  UISETP.LT.AND UP0, UPT, UR9, 0x1, UPT ;  /* 0x000000010900788c */ /* 0x000fe2000bf01270 */
[----:B------:R-:W-:-:S03]  /*2130*/  ISETP.GT.U32.AND P0, PT, R4, 0x1, PT ;  /* 0x000000010400780c */ /* 0x000fc60003f04070 */
[----:B------:R-:W-:-:S04]  /*2140*/  USEL UR8, UR9, 0x1, UP0 ;  /* 0x0000000109087887 */ /* 0x000fc80008000000 */
[----:B------:R-:W-:-:S04]  /*2150*/  UIADD3 UR8, UR5, UR9, -UR8 ;  /* 0x0000000905087290 */ /* 0x000fc8000fffe808 */
[----:B------:R-:W-:-:S04]  /*2160*/  UIMAD.WIDE.U32 UR6, UR8, -0x33333333, URZ ;  /* 0xcccccccd080678a5 */ /* 0x000fc8000f8e003f */
[----:B------:R-:W-:-:S04]  /*2170*/  USHF.R.U32.HI UR6, URZ, 0x2, UR7 ;  /* 0x000000023f067899 */ /* 0x000fc80008011607 */
[----:B------:R-:W-:-:S04]  /*2180*/  UIMAD UR8, UR6, -0x5, UR8 ;  /* 0xfffffffb060878a4 */ /* 0x000fc8000f8e0208 */
[----:B------:R-:W-:-:S04]  /*2190*/  ULEA UR8, UR8, UR10, 0x3 ;  /* 0x0000000a08087291 */ /* 0x000fc8000f8e183f */
[----:B------:R-:W-:-:S04]  /*21a0*/  UIADD3 UR8, UR8, 0x28, URZ ;  /* 0x0000002808087890 */ /* 0x000fc8000fffe03f */
[----:B------:R-:W-:-:S09]  /*21b0*/  UPRMT UR8, URZ, 0x654, UR8 ;  /* 0x000006543f087896 */ /* 0x000fd20008000008 */
[----:B------:R-:W-:Y:S01]  /*21c0*/  SYNCS.ARRIVE.TRANS64.RED.A1T0 RZ, [UR8], RZ ;  /* 0x000000ffffff79a7 */ /* 0x000fe20008100408 */
[----:B------:R-:W-:Y:S05]  /*21d0*/  @P0 BRA `(.L_x_29) ;  /* 0x0000000000040947 */ /* 0x000fea0003800000 */
[----:B------:R-:W-:Y:S01]  /*21e0*/  BPT.TRAP 0x1 ;  /* 0x000000040000795c */ /* 0x000fe20000300000 */
.L_x_29:
[----:B------:R-:W0:Y:S01]  /*21f0*/  LDC R24, c[0x0][0x288] ;  /* 0x0000a200ff187b82 */ /* 0x000e220000000800 */
[--C-:B------:R-:W-:Y:S01]  /*2200*/  SHF.R.U32.HI R6, RZ, 0x2, R2.reuse ;  /* 0x00000002ff067819 */ /* 0x100fe20000011602 */
[----:B------:R-:W-:Y:S01]  /*2210*/  IMAD.SHL.U32 R17, R12, 0x40, RZ ;  /* 0x000000400c117824 */ /* 0x000fe200078e00ff */
[----:B------:R-:W-:Y:S01]  /*2220*/  SHF.R.U32.HI R9, RZ, 0x7, R2 ;  /* 0x00000007ff097819 */ /* 0x000fe20000011602 */
[----:B------:R-:W-:Y:S01]  /*2230*/  UIADD3 UR5, UR9, UR5, URZ ;  /* 0x0000000509057290 */ /* 0x000fe2000fffe03f */
[----:B------:R-:W-:Y:S01]  /*2240*/  LOP3.LUT R7, R6, 0x7, RZ, 0xc0, !PT ;  /* 0x0000000706077812 */ /* 0x000fe200078ec0ff */
[C---:B------:R-:W-:Y:S01]  /*2250*/  IMAD.SHL.U32 R12, R2.reuse, 0x2, RZ ;  /* 0x00000002020c7824 */ /* 0x040fe200078e00ff */
[----:B------:R-:W-:Y:S01]  /*2260*/  LOP3.LUT R6, R9, 0x1, RZ, 0xc0, !PT ;  /* 0x0000000109067812 */ /* 0x000fe200078ec0ff */
[----:B------:R-:W-:Y:S01]  /*2270*/  UISETP.GT.U32.AND UP0, UPT, UR5, 0x4, UPT ;  /* 0x000000040500788c */ /* 0x000fe2000bf04070 */
[C---:B------:R-:W-:Y:S01]  /*2280*/  LOP3.LUT R13, R2.reuse, 0x3, RZ, 0xc0, !PT ;  /* 0x00000003020d7812 */ /* 0x040fe200078ec0ff */
[----:B------:R-:W-:Y:S01]  /*2290*/  ULDC UR12, c[0x0][0x284] ;  /* 0x0000a100000c7ab9 */ /* 0x000fe20000000800 */
[----:B------:R-:W-:Y:S01]  /*22a0*/  LOP3.LUT R8, R2, 0x60, RZ, 0xc0, !PT ;  /* 0x0000006002087812 */ /* 0x000fe200078ec0ff */
[----:B------:R-:W-:Y:S01]  /*22b0*/  IMAD.SHL.U32 R26, R6, 0x40, RZ ;  /* 0x00000040061a7824 */ /* 0x000fe200078e00ff */
[----:B------:R-:W-:Y:S01]  /*22c0*/  UISETP.LT.U32.AND UP0, UPT, UR9, 0x5, UP0 ;  /* 0x000000050900788c */ /* 0x000fe20008701070 */
[----:B------:R-:W-:Y:S01]  /*22d0*/  SHF.R.S32.HI R32, RZ, 0x1f, R69 ;  /* 0x0000001fff207819 */ /* 0x000fe20000011445 */
[----:B------:R-:W-:Y:S01]  /*22e0*/  UISETP.GE.U32.AND UP1, UPT, UR9, 0x5, UPT ;  /* 0x000000050900788c */ /* 0x000fe2000bf26070 */
[----:B------:R-:W-:Y:S01]  /*22f0*/  SHF.R.U32.HI R8, RZ, 0x1, R8 ;  /* 0x00000001ff087819 */ /* 0x000fe20000011608 */
[----:B------:R-:W-:Y:S01]  /*2300*/  ULDC.64 UR10, c[0x0][0x5d0] ;  /* 0x00017400000a7ab9 */ /* 0x000fe20000000a00 */
[--C-:B------:R-:W-:Y:S01]  /*2310*/  LOP3.LUT R9, R26, 0x40, R7.reuse, 0xe2, !PT ;  /* 0x000000401a097812 */ /* 0x100fe200078ee207 */
[----:B------:R-:W-:Y:S01]  /*2320*/  UIMAD.WIDE.U32 UR6, UR5, -0x33333333, URZ ;  /* 0xcccccccd050678a5 */ /* 0x000fe2000f8e003f */
[----:B------:R-:W-:Y:S01]  /*2330*/  IADD3 R25, RZ, -R8, -R7 ;  /* 0x80000008ff197210 */ /* 0x000fe20007ffe807 */
[----:B------:R-:W-:Y:S01]  /*2340*/  USEL UR8, URZ, 0x1, !UP0 ;  /* 0x000000013f087887 */ /* 0x000fe2000c000000 */
[----:B------:R-:W-:Y:S01]  /*2350*/  LOP3.LUT R12, R17, 0x6, R12, 0xf8, !PT ;  /* 0x00000006110c7812 */ /* 0x000fe200078ef80c */
[----:B------:R-:W-:Y:S01]  /*2360*/  USHF.R.U32.HI UR6, URZ, 0x2, UR7 ;  /* 0x000000023f067899 */ /* 0x000fe20008011607 */
[----:B0-----:R-:W-:Y:S01]  /*2370*/  IMAD R26, R13, -0x2, R24 ;  /* 0xfffffffe0d1a7824 */ /* 0x001fe200078e0218 */
[----:B------:R-:W-:Y:S01]  /*2380*/  ISETP.GE.AND P0, PT, R17, R24, PT ;  /* 0x000000181100720c */ /* 0x000fe20003f06270 */
[----:B------:R-:W-:Y:S01]  /*2390*/  IMAD.SHL.U32 R24, R16, 0x80, RZ ;  /* 0x0000008010187824 */ /* 0x000fe200078e00ff */
[----:B------:R-:W-:Y:S01]  /*23a0*/  SHF.R.S32.HI R13, RZ, 0x1f, R12 ;  /* 0x0000001fff0d7819 */ /* 0x000fe2000001140c */
[----:B------:R-:W-:Y:S01]  /*23b0*/  IMAD R25, R6, -0x40, R25 ;  /* 0xffffffc006197824 */ /* 0x000fe200078e0219 */
[----:B------:R-:W-:Y:S01]  /*23c0*/  ULOP3.LUT UR4, UR4, UR8, URZ, 0x3c, !UPT ;  /* 0x0000000804047292 */ /* 0x000fe2000f8e3c3f */
[----:B------:R-:W-:Y:S01]  /*23d0*/  IMAD R6, R32, UR10, RZ ;  /* 0x0000000a20067c24 */ /* 0x000fe2000f8e02ff */
[----:B------:R-:W-:Y:S01]  /*23e0*/  ISETP.GE.OR P0, PT, R24, UR12, P0 ;  /* 0x0000000c18007c0c */ /* 0x000fe20008706670 */
[----:B------:R-:W-:Y:S01]  /*23f0*/  IMAD.WIDE R28, R16, 0x80, RZ ;  /* 0x00000080101c7825 */ /* 0x000fe200078e02ff */
[----:B------:R-:W-:Y:S01]  /*2400*/  UIMAD UR5, UR6, -0x5, UR5 ;  /* 0xfffffffb060578a4 */ /* 0x000fe2000f8e0205 */
[----:B------:R-:W-:Y:S01]  /*2410*/  IADD3 R25, -R24, UR12, R25 ;  /* 0x0000000c18197c10 */ /* 0x000fe2000fffe119 */
[----:B------:R-:W-:Y:S01]  /*2420*/  @UP1 ULOP3.LUT UR4, UR4, 0x1, UR6, 0x78, !UPT ;  /* 0x0000000104041892 */ /* 0x000fe2000f8e7806 */
[C---:B------:R-:W-:Y:S01]  /*2430*/  IMAD R27, R69.reuse, UR11, R6 ;  /* 0x0000000b451b7c24 */ /* 0x040fe2000f8e0206 */
[----:B------:R-:W-:Y:S01]  /*2440*/  LOP3.LUT R33, R28, R9, R8, 0xfe, !PT ;  /* 0x000000091c217212 */ /* 0x000fe200078efe08 */
[----:B------:R-:W-:-:S04]  /*2450*/  IMAD.WIDE.U32 R6, R69, UR10, R12 ;  /* 0x0000000a45067c25 */ /* 0x000fc8000f8e000c */
[----:B------:R-:W-:Y:S02]  /*2460*/  IMAD.IADD R7, R7, 0x1, R27 ;  /* 0x0000000107077824 */ /* 0x000fe400078e021b */
[----:B------:R-:W-:Y:S02]  /*2470*/  IMAD.IADD R26, R26, 0x1, -R17 ;  /* 0x000000011a1a7824 */ /* 0x000fe400078e0a11 */
[----:B------:R-:W-:Y:S01]  /*2480*/  IMAD.MOV.U32 R24, RZ, RZ, -0x1 ;  /* 0xffffffffff187424 */ /* 0x000fe200078e00ff */
[----:B------:R-:W-:Y:S06]  /*2490*/  @P0 BRA `(.L_x_31) ;  /* 0x0000002400940947 */ /* 0x000fec0003800000 */
[----:B------:R-:W0:Y:S01]  /*24a0*/  LDC.64 R30, c[0x0][0x5c8] ;  /* 0x00017200ff1e7b82 */ /* 0x000e220000000a00 */
[----:B------:R-:W-:Y:S01]  /*24b0*/  ULDC.64 UR6, c[0x0][0x5c0] ;  /* 0x0001700000067ab9 */ /* 0x000fe20000000a00 */
[----:B------:R-:W-:Y:S01]  /*24c0*/  BSSY B0, `(.L_x_31) ;  /* 0x0000262000007945 */ /* 0x000fe20003800000 */
[-C--:B0-----:R-:W-:Y:S02]  /*24d0*/  IMAD R8, R29, R30.reuse, RZ ;  /* 0x0000001e1d087224 */ /* 0x081fe400078e02ff */
[----:B------:R-:W-:-:S04]  /*24e0*/  IMAD.WIDE.U32 R6, R33, R30, R6 ;  /* 0x0000001e21067225 */ /* 0x000fc800078e0006 */
[----:B------:R-:W-:Y:S01]  /*24f0*/  IMAD R17, R33, R31, R8 ;  /* 0x0000001f21117224 */ /* 0x000fe200078e0208 */
[----:B------:R-:W-:Y:S02]  /*2500*/  LEA R9, P0, R30, R6, 0x3 ;  /* 0x000000061e097211 */ /* 0x000fe400078018ff */
[----:B------:R-:W-:Y:S01]  /*2510*/  IADD3 R8, P1, R6, UR6, RZ ;  /* 0x0000000606087c10 */ /* 0x000fe2000ff3e0ff */
[----:B------:R-:W-:Y:S01]  /*2520*/  IMAD.IADD R17, R7, 0x1, R17 ;  /* 0x0000000107117824 */ /* 0x000fe200078e0211 */
[----:B------:R-:W-:-:S04]  /*2530*/  IADD3 R6, P2, R9, UR6, RZ ;  /* 0x0000000609067c10 */ /* 0x000fc8000ff5e0ff */
[----:B------:R-:W-:Y:S02]  /*2540*/  LEA.HI.X R7, R30, R17, R31, 0x3, P0 ;  /* 0x000000111e077211 */ /* 0x000fe400000f1c1f */
[----:B----45:R-:W-:Y:S02]  /*2550*/  FSETP.NEU.AND P0, PT, R10, RZ, PT ;  /* 0x000000ff0a00720b */ /* 0x030fe40003f0d000 */
[----:B------:R-:W-:Y:S02]  /*2560*/  IADD3.X R9, R17, UR7, RZ, P1, !PT ;  /* 0x0000000711097c10 */ /* 0x000fe40008ffe4ff */
[----:B------:R-:W-:-:S09]  /*2570*/  IADD3.X R7, R7, UR7, RZ, P2, !PT ;  /* 0x0000000707077c10 */ /* 0x000fd200097fe4ff */
[----:B------:R-:W-:Y:S05]  /*2580*/  @!P0 BRA `(.L_x_32) ;  /* 0x0000001c00148947 */ /* 0x000fea0003800000 */
[----:B------:R-:W-:Y:S01]  /*2590*/  ULDC.64 UR6, c[0x0][0x5b8] ;  /* 0x00016e0000067ab9 */ /* 0x000fe20000000a00 */
[----:B------:R-:W-:Y:S01]  /*25a0*/  ISETP.GE.AND P0, PT, R26, 0x1, PT ;  /* 0x000000011a00780c */ /* 0x000fe20003f06270 */
[----:B------:R-:W-:Y:S01]  /*25b0*/  IMAD R30, R32, UR6, RZ ;  /* 0x00000006201e7c24 */ /* 0x000fe2000f8e02ff */
[----:B------:R-:W-:Y:S01]  /*25c0*/  ULDC.64 UR10, c[0x0][0x5a8] ;  /* 0x00016a00000a7ab9 */ /* 0x000fe20000000a00 */
[----:B------:R-:W-:Y:S01]  /*25d0*/  IMAD.WIDE.U32 R16, R69, UR6, R12 ;  /* 0x0000000645107c25 */ /* 0x000fe2000f8e000c */
[----:B------:R-:W-:Y:S01]  /*25e0*/  ISETP.LT.OR P3, PT, R25, 0x1, !P0 ;  /* 0x000000011900780c */ /* 0x000fe20004761670 */
[----:B------:R-:W-:Y:S02]  /*25f0*/  BSSY B1, `(.L_x_33) ;  /* 0x000000c000017945 */ /* 0x000fe40003800000 */
[----:B------:R-:W-:Y:S01]  /*2600*/  IMAD R69, R69, UR7, R30 ;  /* 0x0000000745457c24 */ /* 0x000fe2000f8e021e */
[----:B------:R-:W-:Y:S02]  /*2610*/  ULDC.64 UR6, c[0x0][0x5b0] ;  /* 0x00016c0000067ab9 */ /* 0x000fe40000000a00 */
[----:B------:R-:W-:-:S02]  /*2620*/  IMAD R27, R29, UR6, RZ ;  /* 0x000000061d1b7c24 */ /* 0x000fc4000f8e02ff */
[----:B------:R-:W-:Y:S02]  /*2630*/  IMAD.IADD R17, R17, 0x1, R69 ;  /* 0x0000000111117824 */ /* 0x000fe400078e0245 */
[C---:B------:R-:W-:Y:S02]  /*2640*/  IMAD R27, R33.reuse, UR7, R27 ;  /* 0x00000007211b7c24 */ /* 0x040fe4000f8e021b */
[----:B------:R-:W-:-:S03]  /*2650*/  IMAD.WIDE.U32 R12, R33, UR6, R16 ;  /* 0x00000006210c7c25 */ /* 0x000fc6000f8e0010 */
[----:B------:R-:W-:-:S04]  /*2660*/  IADD3 R12, P1, R12, UR10, RZ ;  /* 0x0000000a0c0c7c10 */ /* 0x000fc8000ff3e0ff */
[--C-:B------:R-:W-:Y:S02]  /*2670*/  IADD3.X R13, R13, UR11, R27.reuse, P1, !PT ;  /* 0x0000000b0d0d7c10 */ /* 0x100fe40008ffe41b */
[----:B------:R-:W-:Y:S01]  /*2680*/  PRMT R27, RZ, 0x7610, R27 ;  /* 0x00007610ff1b7816 */ /* 0x000fe2000000001b */
[----:B------:R-:W-:Y:S06]  /*2690*/  @P3 BRA `(.L_x_34) ;  /* 0x0000000000043947 */ /* 0x000fec0003800000 */
[----:B------:R0:W5:Y:S02]  /*26a0*/  LDG.E.U8 R27, desc[UR18][R12.64] ;  /* 0x000000120c1b7981 */ /* 0x000164000c1e1100 */
.L_x_34:
[----:B------:R-:W-:Y:S05]  /*26b0*/  BSYNC B1 ;  /* 0x0000000000017941 */ /* 0x000fea0003800000 */
.L_x_33:
[----:B-----5:R-:W-:Y:S01]  /*26c0*/  LOP3.LUT R27, R27, 0xff, RZ, 0xc0, !PT ;  /* 0x000000ff1b1b7812 */ /* 0x020fe200078ec0ff */
[----:B------:R-:W-:Y:S01]  /*26d0*/  BSSY B1, `(.L_x_35) ;  /* 0x000000c000017945 */ /* 0x000fe20003800000 */
[----:B------:R-:W-:Y:S02]  /*26e0*/  ISETP.GE.AND P1, PT, R26, 0x2, PT ;  /* 0x000000021a00780c */ /* 0x000fe40003f26270 */
[----:B------:R-:W-:Y:S02]  /*26f0*/  F2FP.F16.E4M3.UNPACK_B R27, R27 ;  /* 0x0000001bff1b723e */ /* 0x000fe400020006ff */
[----:B------:R-:W-:-:S03]  /*2700*/  ISETP.LT.OR P2, PT, R25, 0x1, !P1 ;  /* 0x000000011900780c */ /* 0x000fc60004f41670 */
[----:B------:R-:W-:-:S05]  /*2710*/  HADD2.F32 R27, -RZ, R27.H0_H0 ;  /* 0x2000001bff1b7230 */ /* 0x000fca0000004100 */
[----:B------:R-:W-:Y:S01]  /*2720*/  FMUL R30, R27, R10 ;  /* 0x0000000a1b1e7220 */ /* 0x000fe20000400000 */
[----:B------:R-:W-:-:S03]  /*2730*/  PRMT R27, RZ, 0x7610, R27 ;  /* 0x00007610ff1b7816 */ /* 0x000fc6000000001b */
[----:B--2---:R-:W-:-:S05]  /*2740*/  FFMA R30, R79, R3, R30 ;  /* 0x000000034f1e7223 */ /* 0x004fca000000001e */
[----:B------:R-:W-:-:S05]  /*2750*/  F2FP.SATFINITE.E4M3.F32.PACK_AB_MERGE_C R31, RZ, R30, RZ ;  /* 0x0000001eff1f723e */ /* 0x000fca00048070ff */
[----:B------:R1:W-:Y:S01]  /*2760*/  @!P3 STG.E.U8 desc[UR18][R8.64], R31 ;  /* 0x0000001f0800b986 */ /* 0x0003e2000c101112 */
[----:B------:R-:W-:Y:S05]  /*2770*/  @P2 BRA `(.L_x_36) ;  /* 0x0000000000042947 */ /* 0x000fea0003800000 */
[----:B------:R2:W5:Y:S02]  /*2780*/  LDG.E.U8 R27, desc[UR18][R12.64+0x1] ;  /* 0x000001120c1b7981 */ /* 0x000564000c1e1100 */
.L_x_36:
[----:B------:R-:W-:Y:S05]  /*2790*/  BSYNC B1 ;  /* 0x0000000000017941 */ /* 0x000fea0003800000 */
.L_x_35:
[----:B-----5:R-:W-:Y:S01]  /*27a0*/  LOP3.LUT R27, R27, 0xff, RZ, 0xc0, !PT ;  /* 0x000000ff1b1b7812 */ /* 0x020fe200078ec0ff */
[----:B------:R-:W-:Y:S01]  /*27b0*/  BSSY B1, `(.L_x_37) ;  /* 0x0000012000017945 */ /* 0x000fe20003800000 */
[----:B-1----:R-:W-:Y:S02]  /*27c0*/  IADD3 R31, P3, R33, 0x8, RZ ;  /* 0x00000008211f7810 */ /* 0x002fe40007f7e0ff */
[----:B------:R-:W-:Y:S02]  /*27d0*/  F2FP.F16.E4M3.UNPACK_B R27, R27 ;  /* 0x0000001bff1b723e */ /* 0x000fe400020006ff */
[----:B------:R-:W-:Y:S01]  /*27e0*/  ISETP.LT.OR P0, PT, R25, 0x9, !P0 ;  /* 0x000000091900780c */ /* 0x000fe20004701670 */
[----:B------:R-:W-:Y:S02]  /*27f0*/  IMAD.X R28, RZ, RZ, R29, P3 ;  /* 0x000000ffff1c7224 */ /* 0x000fe400018e061d */
[----:B------:R-:W-:Y:S02]  /*2800*/  HADD2.F32 R27, -RZ, R27.H0_H0 ;  /* 0x2000001bff1b7230 */ /* 0x000fe40000004100 */
[----:B------:R-:W-:-:S02]  /*2810*/  IMAD R28, R28, UR6, RZ ;  /* 0x000000061c1c7c24 */ /* 0x000fc4000f8e02ff */
[----:B------:R-:W-:-:S04]  /*2820*/  IMAD.WIDE.U32 R16, R31, UR6, R16 ;  /* 0x000000061f107c25 */ /* 0x000fc8000f8e0010 */
[----:B------:R-:W-:Y:S01]  /*2830*/  FMUL R27, R27, R10 ;  /* 0x0000000a1b1b7220 */ /* 0x000fe20000400000 */
[----:B------:R-:W-:-:S03]  /*2840*/  IMAD R31, R31, UR7, R28 ;  /* 0x000000071f1f7c24 */ /* 0x000fc6000f8e021c */
[----:B------:R-:W-:Y:S01]  /*2850*/  FFMA R27, R78, R3, R27 ;  /* 0x000000034e1b7223 */ /* 0x000fe2000000001b */
[----:B------:R-:W-:-:S04]  /*2860*/  IADD3 R16, P3, R16, UR10, RZ ;  /* 0x0000000a10107c10 */ /* 0x000fc8000ff7e0ff */
[----:B------:R-:W-:Y:S02]  /*2870*/  F2FP.SATFINITE.E4M3.F32.PACK_AB_MERGE_C R29, RZ, R27, RZ ;  /* 0x0000001bff1d723e */ /* 0x000fe400048070ff */
[----:B------:R-:W-:Y:S02]  /*2880*/  IADD3.X R17, R17, UR11, R31, P3, !PT ;  /* 0x0000000b11117c10 */ /* 0x000fe40009ffe41f */
[----:B------:R-:W-:Y:S01]  /*2890*/  PRMT R27, RZ, 0x7610, R27 ;  /* 0x00007610ff1b7816 */ /* 0x000fe2000000001b */
[----:B------:R1:W-:Y:S01]  /*28a0*/  @!P2 STG.E.U8 desc[UR18][R8.64+0x1], R29 ;  /* 0x0000011d0800a986 */ /* 0x0003e2000c101112 */
[----:B------:R-:W-:Y:S05]  /*28b0*/  @P0 BRA `(.L_x_38) ;  /* 0x0000000000040947 */ /* 0x000fea0003800000 */
[----:B------:R3:W5:Y:S02]  /*28c0*/  LDG.E.U8 R27, desc[UR18][R16.64] ;  /* 0x00000012101b7981 */ /* 0x000764000c1e1100 */
.L_x_38:
[----:B------:R-:W-:Y:S05]  /*28d0*/  BSYNC B1 ;  /* 0x0000000000017941 */ /* 0x000fea0003800000 */
.L_x_37:
[----:B-----5:R-:W-:Y:S01]  /*28e0*/  LOP3.LUT R27, R27, 0xff, RZ, 0xc0, !PT ;  /* 0x000000ff1b1b7812 */ /* 0x020fe200078ec0ff */
[----:B------:R-:W-:Y:S01]  /*28f0*/  BSSY B1, `(.L_x_39) ;  /* 0x000000b000017945 */ /* 0x000fe20003800000 */
[----:B------:R-:W-:Y:S02]  /*2900*/  ISETP.LT.OR P1, PT, R25, 0x9, !P1 ;  /* 0x000000091900780c */ /* 0x000fe40004f21670 */
[----:B------:R-:W-:-:S05]  /*2910*/  F2FP.F16.E4M3.UNPACK_B R27, R27 ;  /* 0x0000001bff1b723e */ /* 0x000fca00020006ff */
[----:B------:R-:W-:-:S05]  /*2920*/  HADD2.F32 R27, -RZ, R27.H0_H0 ;  /* 0x2000001bff1b7230 */ /* 0x000fca0000004100 */
[----:B------:R-:W-:Y:S01]  /*2930*/  FMUL R28, R27, R10 ;  /* 0x0000000a1b1c7220 */ /* 0x000fe20000400000 */
[----:B------:R-:W-:-:S03]  /*2940*/  PRMT R27, RZ, 0x7610, R27 ;  /* 0x00007610ff1b7816 */ /* 0x000fc6000000001b */
[----:B------:R-:W-:-:S05]  /*2950*/  FFMA R28, R77, R3, R28 ;  /* 0x000000034d1c7223 */ /* 0x000fca000000001c */
[----:B-1----:R-:W-:-:S05]  /*2960*/  F2FP.SATFINITE.E4M3.F32.PACK_AB_MERGE_C R29, RZ, R28, RZ ;  /* 0x0000001cff1d723e */ /* 0x002fca00048070ff */
[----:B------:R1:W-:Y:S01]  /*2970*/  @!P0 STG.E.U8 desc[UR18][R6.64], R29 ;  /* 0x0000001d06008986 */ /* 0x0003e2000c101112 */
[----:B------:R-:W-:Y:S05]  /*2980*/  @P1 BRA `(.L_x_40) ;  /* 0x0000000000041947 */ /* 0x000fea0003800000 */
[----:B------:R4:W5:Y:S02]  /*2990*/  LDG.E.U8 R27, desc[UR18][R16.64+0x1] ;  /* 0x00000112101b7981 */ /* 0x000964000c1e1100 */
.L_x_40:
[----:B------:R-:W-:Y:S05]  /*29a0*/  BSYNC B1 ;  /* 0x0000000000017941 */ /* 0x000fea0003800000 */
.L_x_39:
[----:B-----5:R-:W-:Y:S01]  /*29b0*/  LOP3.LUT R27, R27, 0xff, RZ, 0xc0, !PT ;  /* 0x000000ff1b1b7812 */ /* 0x020fe200078ec0ff */
[----:B------:R-:W-:Y:S01]  /*29c0*/  BSSY B1, `(.L_x_41) ;  /* 0x000000c000017945 */ /* 0x000fe20003800000 */
[----:B------:R-:W-:Y:S02]  /*29d0*/  ISETP.GE.AND P0, PT, R26, 0x9, PT ;  /* 0x000000091a00780c */ /* 0x000fe40003f06270 */
[----:B------:R-:W-:Y:S02]  /*29e0*/  F2FP.F16.E4M3.UNPACK_B R27, R27 ;  /* 0x0000001bff1b723e */ /* 0x000fe400020006ff */
[----:B------:R-:W-:-:S03]  /*29f0*/  ISETP.LT.OR P2, PT, R25, 0x1, !P0 ;  /* 0x000000011900780c */ /* 0x000fc60004741670 */
[----:B------:R-:W-:-:S05]  /*2a00*/  HADD2.F32 R27, -RZ, R27.H0_H0 ;  /* 0x2000001bff1b7230 */ /* 0x000fca0000004100 */
[----:B------:R-:W-:-:S04]  /*2a10*/  FMUL R27, R27, R10 ;  /* 0x0000000a1b1b7220 */ /* 0x000fc80000400000 */
[----:B------:R-:W-:-:S05]  /*2a20*/  FFMA R27, R76, R3, R27 ;  /* 0x000000034c1b7223 */ /* 0x000fca000000001b */
[----:B-1----:R-:W-:Y:S02]  /*2a30*/  F2FP.SATFINITE.E4M3.F32.PACK_AB_MERGE_C R29, RZ, R27, RZ ;  /* 0x0000001bff1d723e */ /* 0x002fe400048070ff */
[----:B------:R-:W-:-:S03]  /*2a40*/  PRMT R27, RZ, 0x7610, R27 ;  /* 0x00007610ff1b7816 */ /* 0x000fc6000000001b */
[----:B------:R1:W-:Y:S01]  /*2a50*/  @!P1 STG.E.U8 desc[UR18][R6.64+0x1], R29 ;  /* 0x0000011d06009986 */ /* 0x0003e2000c101112 */
[----:B------:R-:W-:Y:S05]  /*2a60*/  @P2 BRA `(.L_x_42) ;  /* 0x0000000000042947 */ /* 0x000fea0003800000 */
[----:B------:R0:W5:Y:S02]  /*2a70*/  LDG.E.U8 R27, desc[UR18][R12.64+0x8] ;  /* 0x000008120c1b7981 */ /* 0x000164000c1e1100 */
.L_x_42:
[----:B------:R-:W-:Y:S05]  /*2a80*/  BSYNC B1 ;  /* 0x0000000000017941 */ /* 0x000fea0003800000 */
.L_x_41:
        /* <DEDUP_REMOVED lines=13> */
.L_x_44:
[----:B------:R-:W-:Y:S05]  /*2b60*/  BSYNC B1 ;  /* 0x0000000000017941 */ /* 0x000fea0003800000 */
.L_x_43:
[----:B-----5:R-:W-:Y:S01]  /*2b70*/  LOP3.LUT R27, R27, 0xff, RZ, 0xc0, !PT ;  /* 0x000000ff1b1b7812 */ /* 0x020fe200078ec0ff */
[----:B------:R-:W-:Y:S01]  /*2b80*/  BSSY B1, `(.L_x_45) ;  /* 0x000000b000017945 */ /* 0x000fe20003800000 */
[----:B------:R-:W-:Y:S02]  /*2b90*/  ISETP.LT.OR P0, PT, R25, 0x9, !P0 ;  /* 0x000000091900780c */ /* 0x000fe40004701670 */
[----:B------:R-:W-:-:S05]  /*2ba0*/  F2FP.F16.E4M3.UNPACK_B R27, R27 ;  /* 0x0000001bff1b723e */ /* 0x000fca00020006ff */
        /* <DEDUP_REMOVED lines=8> */
.L_x_46:
[----:B------:R-:W-:Y:S05]  /*2c30*/  BSYNC B1 ;  /* 0x0000000000017941 */ /* 0x000fea0003800000 */
.L_x_45:
        /* <DEDUP_REMOVED lines=12> */
.L_x_48:
[----:B------:R-:W-:Y:S05]  /*2d00*/  BSYNC B1 ;  /* 0x0000000000017941 */ /* 0x000fea0003800000 */
.L_x_47:
        /* <DEDUP_REMOVED lines=13> */
.L_x_50:
[----:B------:R-:W-:Y:S05]  /*2de0*/  BSYNC B1 ;  /* 0x0000000000017941 */ /* 0x000fea0003800000 */
.L_x_49:
        /* <DEDUP_REMOVED lines=13> */
.L_x_52:
[----:B------:R-:W-:Y:S05]  /*2ec0*/  BSYNC B1 ;  /* 0x0000000000017941 */ /* 0x000fea0003800000 */
.L_x_51:
        /* <DEDUP_REMOVED lines=12> */
.L_x_54:
[----:B------:R-:W-:Y:S05]  /*2f90*/  BSYNC B1 ;  /* 0x0000000000017941 */ /* 0x000fea0003800000 */
.L_x_53:
        /* <DEDUP_REMOVED lines=12> */
.L_x_56:
[----:B------:R-:W-:Y:S05]  /*3060*/  BSYNC B1 ;  /* 0x0000000000017941 */ /* 0x000fea0003800000 */
.L_x_55:
        /* <DEDUP_REMOVED lines=13> */
.L_x_58:
[----:B------:R-:W-:Y:S05]  /*3140*/  BSYNC B1 ;  /* 0x0000000000017941 */ /* 0x000fea0003800000 */
.L_x_57:
        /* <DEDUP_REMOVED lines=13> */
.L_x_60:
[----:B------:R-:W-:Y:S05]  /*3220*/  BSYNC B1 ;  /* 0x0000000000017941 */ /* 0x000fea0003800000 */
.L_x_59:
        /* <DEDUP_REMOVED lines=12> */
.L_x_62:
[----:B------:R-:W-:Y:S05]  /*32f0*/  BSYNC B1 ;  /* 0x0000000000017941 */ /* 0x000fea0003800000 */
.L_x_61:
        /* <DEDUP_REMOVED lines=12> */
.L_x_64:
[----:B------:R-:W-:Y:S05]  /*33c0*/  BSYNC B1 ;  /* 0x0000000000017941 */ /* 0x000fea0003800000 */
.L_x_63:
        /* <DEDUP_REMOVED lines=13> */
.L_x_66:
[----:B------:R-:W-:Y:S05]  /*34a0*/  BSYNC B1 ;  /* 0x0000000000017941 */ /* 0x000fea0003800000 */
.L_x_65:
        /* <DEDUP_REMOVED lines=13> */
.L_x_68:
[----:B------:R-:W-:Y:S05]  /*3580*/  BSYNC B1 ;  /* 0x0000000000017941 */ /* 0x000fea0003800000 */
.L_x_67:
        /* <DEDUP_REMOVED lines=12> */
.L_x_70:
[----:B------:R-:W-:Y:S05]  /*3650*/  BSYNC B1 ;  /* 0x0000000000017941 */ /* 0x000fea0003800000 */
.L_x_69:
        /* <DEDUP_REMOVED lines=12> */
.L_x_72:
[----:B------:R-:W-:Y:S05]  /*3720*/  BSYNC B1 ;  /* 0x0000000000017941 */ /* 0x000fea0003800000 */
.L_x_71:
        /* <DEDUP_REMOVED lines=13> */
.L_x_74:
[----:B------:R-:W-:Y:S05]  /*3800*/  BSYNC B1 ;  /* 0x0000000000017941 */ /* 0x000fea0003800000 */
.L_x_73:
        /* <DEDUP_REMOVED lines=13> */
.L_x_76:
[----:B------:R-:W-:Y:S05]  /*38e0*/  BSYNC B1 ;  /* 0x0000000000017941 */ /* 0x000fea0003800000 */
.L_x_75:
        /* <DEDUP_REMOVED lines=12> */
.L_x_78:
[----:B------:R-:W-:Y:S05]  /*39b0*/  BSYNC B1 ;  /* 0x0000000000017941 */ /* 0x000fea0003800000 */
.L_x_77:
[----:B-----5:R-:W-:Y:S01]  /*39c0*/  LOP3.LUT R27, R27, 0xff, RZ, 0xc0, !PT ;  /* 0x000000ff1b1b7812 */ /* 0x020fe200078ec0ff */
[----:B------:R-:W-:Y:S01]  /*39d0*/  BSSY B1, `(.L_x_79) ;  /* 0x000000b000017945 */ /* 0x000fe20003800000 */
[----:B------:R-:W-:Y:S02]  /*39e0*/  ISETP.LT.OR P1, PT, R25, 0x9, !P1 ;  /* 0x000000091900780c */ /* 0x000fe40004f21670 */
[----:B------:R-:W-:-:S05]  /*39f0*/  F2FP.F16.E4M3.UNPACK_B R27, R27 ;  /* 0x0000001bff1b723e */ /* 0x000fca00020006ff */
[----:B------:R-:W-:-:S05]  /*3a00*/  HADD2.F32 R27, -RZ, R27.H0_H0 ;  /* 0x2000001bff1b7230 */ /* 0x000fca0000004100 */
[----:B------:R-:W-:-:S04]  /*3a10*/  FMUL R28, R27, R10 ;  /* 0x0000000a1b1c7220 */ /* 0x000fc80000400000 */
[----:B------:R-:W-:Y:S01]  /*3a20*/  FFMA R28, R23, R3, R28 ;  /* 0x00000003171c7223 */ /* 0x000fe2000000001c */
[----:B------:R-:W-:-:S04]  /*3a30*/  PRMT R23, RZ, 0x7610, R23 ;  /* 0x00007610ff177816 */ /* 0x000fc80000000017 */
[----:B------:R-:W-:-:S05]  /*3a40*/  F2FP.SATFINITE.E4M3.F32.PACK_AB_MERGE_C R27, RZ, R28, RZ ;  /* 0x0000001cff1b723e */ /* 0x000fca00048070ff */
[----:B------:R0:W-:Y:S01]  /*3a50*/  @!P0 STG.E.U8 desc[UR18][R6.64+0x28], R27 ;  /* 0x0000281b06008986 */ /* 0x0001e2000c101112 */
[----:B------:R-:W-:Y:S05]  /*3a60*/  @P1 BRA `(.L_x_80) ;  /* 0x0000000000041947 */ /* 0x000fea0003800000 */
[----:B------:R0:W5:Y:S02]  /*3a70*/  LDG.E.U8 R23, desc[UR18][R16.64+0x29] ;  /* 0x0000291210177981 */ /* 0x000164000c1e1100 */
.L_x_80:
[----:B------:R-:W-:Y:S05]  /*3a80*/  BSYNC B1 ;  /* 0x0000000000017941 */ /* 0x000fea0003800000 */
.L_x_79:
        /* <DEDUP_REMOVED lines=8> */
[----:B0-----:R-:W-:Y:S02]  /*3b10*/  F2FP.SATFINITE.E4M3.F32.PACK_AB_MERGE_C R27, RZ, R23, RZ ;  /* 0x00000017ff1b723e */ /* 0x001fe400048070ff */
[----:B------:R-:W-:-:S03]  /*3b20*/  PRMT R23, RZ, 0x7610, R23 ;  /* 0x00007610ff177816 */ /* 0x000fc60000000017 */
[----:B------:R0:W-:Y:S01]  /*3b30*/  @!P1 STG.E.U8 desc[UR18][R6.64+0x29], R27 ;  /* 0x0000291b06009986 */ /* 0x0001e2000c101112 */
[----:B------:R-:W-:Y:S05]  /*3b40*/  @P2 BRA `(.L_x_82) ;  /* 0x0000000000042947 */ /* 0x000fea0003800000 */
[----:B------:R0:W5:Y:S02]  /*3b50*/  LDG.E.U8 R23, desc[UR18][R12.64+0x30] ;  /* 0x000030120c177981 */ /* 0x000164000c1e1100 */
.L_x_82:
[----:B------:R-:W-:Y:S05]  /*3b60*/  BSYNC B1 ;  /* 0x0000000000017941 */ /* 0x000fea0003800000 */
.L_x_81:
[----:B-----5:R-:W-:Y:S01]  /*3b70*/  LOP3.LUT R23, R23, 0xff, RZ, 0xc0, !PT ;  /* 0x000000ff17177812 */ /* 0x020fe200078ec0ff */
[----:B------:R-:W-:Y:S01]  /*3b80*/  BSSY B1, `(.L_x_83) ;  /* 0x000000c000017945 */ /* 0x000fe20003800000 */
[----:B------:R-:W-:Y:S02]  /*3b90*/  ISETP.GE.AND P1, PT, R26, 0x32, PT ;  /* 0x000000321a00780c */ /* 0x000fe40003f26270 */
[----:B------:R-:W-:Y:S02]  /*3ba0*/  F2FP.F16.E4M3.UNPACK_B R23, R23 ;  /* 0x00000017ff17723e */ /* 0x000fe400020006ff */
[----:B------:R-:W-:-:S03]  /*3bb0*/  ISETP.LT.OR P3, PT, R25, 0x1, !P1 ;  /* 0x000000011900780c */ /* 0x000fc60004f61670 */
        /* <DEDUP_REMOVED lines=8> */
.L_x_84:
[----:B------:R-:W-:Y:S05]  /*3c40*/  BSYNC B1 ;  /* 0x0000000000017941 */ /* 0x000fea0003800000 */
.L_x_83:
[----:B-----5:R-:W-:Y:S01]  /*3c50*/  LOP3.LUT R21, R21, 0xff, RZ, 0xc0, !PT ;  /* 0x000000ff15157812 */ /* 0x020fe200078ec0ff */
[----:B------:R-:W-:Y:S01]  /*3c60*/  BSSY B1, `(.L_x_85) ;  /* 0x000000b000017945 */ /* 0x000fe20003800000 */
[----:B------:R-:W-:Y:S02]  /*3c70*/  ISETP.LT.OR P0, PT, R25, 0x9, !P0 ;  /* 0x000000091900780c */ /* 0x000fe40004701670 */
[----:B------:R-:W-:-:S05]  /*3c80*/  F2FP.F16.E4M3.UNPACK_B R21, R21 ;  /* 0x00000015ff15723e */ /* 0x000fca00020006ff */
        /* <DEDUP_REMOVED lines=8> */
.L_x_86:
[----:B------:R-:W-:Y:S05]  /*3d10*/  BSYNC B1 ;  /* 0x0000000000017941 */ /* 0x000fea0003800000 */
.L_x_85:
        /* <DEDUP_REMOVED lines=12> */
.L_x_88:
[----:B------:R-:W-:Y:S05]  /*3de0*/  BSYNC B1 ;  /* 0x0000000000017941 */ /* 0x000fea0003800000 */
.L_x_87:
        /* <DEDUP_REMOVED lines=13> */
.L_x_90:
[----:B------:R-:W-:Y:S05]  /*3ec0*/  BSYNC B1 ;  /* 0x0000000000017941 */ /* 0x000fea0003800000 */
.L_x_89:
        /* <DEDUP_REMOVED lines=13> */
.L_x_92:
[----:B------:R-:W-:Y:S05]  /*3fa0*/  BSYNC B1 ;  /* 0x0000000000017941 */ /* 0x000fea0003800000 */
.L_x_91:
[----:B-----5:R-:W-:Y:S01]  /*3fb0*/  LOP3.LUT R15, R15, 0xff, RZ, 0xc0, !PT ;  /* 0x000000ff0f0f7812 */ /* 0x020fe200078ec0ff */
[----:B------:R-:W-:Y:S01]  /*3fc0*/  BSSY B1, `(.L_x_93) ;  /* 0x000000b000017945 */ /* 0x000fe20003800000 */
[----:B------:R-:W-:Y:S02]  /*3fd0*/  ISETP.LT.OR P0, PT, R25, 0x9, !P0 ;  /* 0x000000091900780c */ /* 0x000fe40004701670 */
[----:B------:R-:W-:Y:S02]  /*3fe0*/  F2FP.F16.E4M3.UNPACK_B R15, R15 ;  /* 0x0000000fff0f723e */ /* 0x000fe400020006ff */
[----:B0-2---:R-:W-:-:S03]  /*3ff0*/  PRMT R12, RZ, 0x7610, R12 ;  /* 0x00007610ff0c7816 */ /* 0x005fc6000000000c */
[----:B------:R-:W-:-:S05]  /*4000*/  HADD2.F32 R15, -RZ, R15.H0_H0 ;  /* 0x2000000fff0f7230 */ /* 0x000fca0000004100 */
[----:B------:R-:W-:-:S04]  /*4010*/  FMUL R15, R15, R10 ;  /* 0x0000000a0f0f7220 */ /* 0x000fc80000400000 */
[----:B------:R-:W-:-:S05]  /*4020*/  FFMA R15, R18, R3, R15 ;  /* 0x00000003120f7223 */ /* 0x000fca000000000f */
[----:B------:R-:W-:-:S05]  /*4030*/  F2FP.SATFINITE.E4M3.F32.PACK_AB_MERGE_C R15, RZ, R15, RZ ;  /* 0x0000000fff0f723e */ /* 0x000fca00048070ff */
[----:B------:R0:W-:Y:S01]  /*4040*/  @!P3 STG.E.U8 desc[UR18][R8.64+0x39], R15 ;  /* 0x0000390f0800b986 */ /* 0x0001e2000c101112 */
[----:B------:R-:W-:Y:S05]  /*4050*/  @P0 BRA `(.L_x_94) ;  /* 0x0000000000040947 */ /* 0x000fea0003800000 */
[----:B------:R2:W5:Y:S02]  /*4060*/  LDG.E.U8 R12, desc[UR18][R16.64+0x38] ;  /* 0x00003812100c7981 */ /* 0x000564000c1e1100 */
.L_x_94:
[----:B------:R-:W-:Y:S05]  /*4070*/  BSYNC B1 ;  /* 0x0000000000017941 */ /* 0x000fea0003800000 */
.L_x_93:
[----:B-----5:R-:W-:Y:S01]  /*4080*/  LOP3.LUT R12, R12, 0xff, RZ, 0xc0, !PT ;  /* 0x000000ff0c0c7812 */ /* 0x020fe200078ec0ff */
[----:B------:R-:W-:Y:S01]  /*4090*/  BSSY B1, `(.L_x_95) ;  /* 0x000000b000017945 */ /* 0x000fe20003800000 */
[----:B------:R-:W-:Y:S02]  /*40a0*/  ISETP.LT.OR P1, PT, R25, 0x9, !P1 ;  /* 0x000000091900780c */ /* 0x000fe40004f21670 */
[----:B------:R-:W-:-:S05]  /*40b0*/  F2FP.F16.E4M3.UNPACK_B R12, R12 ;  /* 0x0000000cff0c723e */ /* 0x000fca00020006ff */
[----:B01----:R-:W-:-:S05]  /*40c0*/  HADD2.F32 R9, -RZ, R12.H0_H0 ;  /* 0x2000000cff097230 */ /* 0x003fca0000004100 */
[----:B------:R-:W-:-:S04]  /*40d0*/  FMUL R8, R9, R10 ;  /* 0x0000000a09087220 */ /* 0x000fc80000400000 */
[----:B------:R-:W-:-:S05]  /*40e0*/  FFMA R8, R11, R3, R8 ;  /* 0x000000030b087223 */ /* 0x000fca0000000008 */
[----:B------:R-:W-:Y:S02]  /*40f0*/  F2FP.SATFINITE.E4M3.F32.PACK_AB_MERGE_C R9, RZ, R8, RZ ;  /* 0x00000008ff09723e */ /* 0x000fe400048070ff */
[----:B------:R-:W-:-:S03]  /*4100*/  PRMT R8, RZ, 0x7610, R8 ;  /* 0x00007610ff087816 */ /* 0x000fc60000000008 */
[----:B------:R0:W-:Y:S01]  /*4110*/  @!P0 STG.E.U8 desc[UR18][R6.64+0x38], R9 ;  /* 0x0000380906008986 */ /* 0x0001e2000c101112 */
[----:B------:R-:W-:Y:S05]  /*4120*/  @P1 BRA `(.L_x_96) ;  /* 0x0000000000041947 */ /* 0x000fea0003800000 */
[----:B------:R1:W5:Y:S02]  /*4130*/  LDG.E.U8 R8, desc[UR18][R16.64+0x39] ;  /* 0x0000391210087981 */ /* 0x000364000c1e1100 */
.L_x_96:
[----:B------:R-:W-:Y:S05]  /*4140*/  BSYNC B1 ;  /* 0x0000000000017941 */ /* 0x000fea0003800000 */
.L_x_95:
[----:B------:R-:W-:Y:S05]  /*4150*/  @P1 BRA `(.L_x_97) ;  /* 0x0000000800601947 */ /* 0x000fea0003800000 */
[----:B-----5:R-:W-:-:S04]  /*4160*/  LOP3.LUT R8, R8, 0xff, RZ, 0xc0, !PT ;  /* 0x000000ff08087812 */ /* 0x020fc800078ec0ff */
[----:B------:R-:W-:-:S05]  /*4170*/  F2FP.F16.E4M3.UNPACK_B R8, R8 ;  /* 0x00000008ff08723e */ /* 0x000fca00020006ff */
[----:B0-----:R-:W-:-:S05]  /*4180*/  HADD2.F32 R9, -RZ, R8.H0_H0 ;  /* 0x20000008ff097230 */ /* 0x001fca0000004100 */
[----:B------:R-:W-:-:S04]  /*4190*/  FMUL R9, R9, R10 ;  /* 0x0000000a09097220 */ /* 0x000fc80000400000 */
[----:B------:R-:W-:-:S05]  /*41a0*/  FFMA R9, R14, R3, R9 ;  /* 0x000000030e097223 */ /* 0x000fca0000000009 */
[----:B------:R-:W-:-:S05]  /*41b0*/  F2FP.SATFINITE.E4M3.F32.PACK_AB_MERGE_C R9, RZ, R9, RZ ;  /* 0x00000009ff09723e */ /* 0x000fca00048070ff */
[----:B------:R0:W-:Y:S01]  /*41c0*/  STG.E.U8 desc[UR18][R6.64+0x39], R9 ;  /* 0x0000390906007986 */ /* 0x0001e2000c101112 */
[----:B------:R-:W-:Y:S05]  /*41d0*/  BRA `(.L_x_97) ;  /* 0x0000000800407947 */ /* 0x000fea0003800000 */
.L_x_32:
[C---:B------:R-:W-:Y:S01]  /*41e0*/  ISETP.GE.AND P3, PT, R26.reuse, 0x1, PT ;  /* 0x000000011a00780c */ /* 0x040fe20003f66270 */
[-C--:B--2---:R-:W-:Y:S01]  /*41f0*/  FMUL R79, R79, R3.reuse ;  /* 0x000000034f4f7220 */ /* 0x084fe20000400000 */
[----:B------:R-:W-:Y:S01]  /*4200*/  ISETP.GE.AND P0, PT, R26, 0x2, PT ;  /* 0x000000021a00780c */ /* 0x000fe20003f06270 */
[-C--:B------:R-:W-:Y:S01]  /*4210*/  FMUL R78, R78, R3.reuse ;  /* 0x000000034e4e7220 */ /* 0x080fe20000400000 */
[----:B------:R-:W-:Y:S01]  /*4220*/  ISETP.LT.OR P1, PT, R25, 0x1, !P3 ;  /* 0x000000011900780c */ /* 0x000fe20005f21670 */
[-C--:B------:R-:W-:Y:S01]  /*4230*/  FMUL R77, R77, R3.reuse ;  /* 0x000000034d4d7220 */ /* 0x080fe20000400000 */
[C---:B------:R-:W-:Y:S01]  /*4240*/  ISETP.LT.OR P2, PT, R25.reuse, 0x1, !P0 ;  /* 0x000000011900780c */ /* 0x040fe20004741670 */
[-C--:B------:R-:W-:Y:S01]  /*4250*/  FMUL R76, R76, R3.reuse ;  /* 0x000000034c4c7220 */ /* 0x080fe20000400000 */
[----:B------:R-:W-:Y:S01]  /*4260*/  ISETP.LT.OR P3, PT, R25, 0x9, !P3 ;  /* 0x000000091900780c */ /* 0x000fe20005f61670 */
[----:B------:R-:W-:Y:S01]  /*4270*/  FMUL R75, R75, R3 ;  /* 0x000000034b4b7220 */ /* 0x000fe20000400000 */
[----:B------:R-:W-:Y:S01]  /*4280*/  F2FP.SATFINITE.E4M3.F32.PACK_AB_MERGE_C R79, RZ, R79, RZ ;  /* 0x0000004fff4f723e */ /* 0x000fe200048070ff */
[-C--:B------:R-:W-:Y:S01]  /*4290*/  FMUL R74, R74, R3.reuse ;  /* 0x000000034a4a7220 */ /* 0x080fe20000400000 */
[----:B------:R-:W-:Y:S01]  /*42a0*/  F2FP.SATFINITE.E4M3.F32.PACK_AB_MERGE_C R13, RZ, R78, RZ ;  /* 0x0000004eff0d723e */ /* 0x000fe200048070ff */
[----:B------:R-:W-:Y:S01]  /*42b0*/  FMUL R73, R73, R3 ;  /* 0x0000000349497220 */ /* 0x000fe20000400000 */
[----:B------:R-:W-:Y:S01]  /*42c0*/  F2FP.SATFINITE.E4M3.F32.PACK_AB_MERGE_C R77, RZ, R77, RZ ;  /* 0x0000004dff4d723e */ /* 0x000fe200048070ff */
[-C--:B------:R-:W-:Y:S01]  /*42d0*/  FMUL R72, R72, R3.reuse ;  /* 0x0000000348487220 */ /* 0x080fe20000400000 */
[----:B------:R-:W-:Y:S01]  /*42e0*/  ISETP.LT.OR P0, PT, R25, 0x9, !P0 ;  /* 0x000000091900780c */ /* 0x000fe20004701670 */
[----:B------:R-:W-:Y:S01]  /*42f0*/  @!P1 STG.E.U8 desc[UR18][R8.64], R79 ;  /* 0x0000004f08009986 */ /* 0x000fe2000c101112 */
[C---:B------:R-:W-:Y:S01]  /*4300*/  ISETP.GE.AND P1, PT, R26.reuse, 0x9, PT ;  /* 0x000000091a00780c */ /* 0x040fe20003f26270 */
[----:B------:R-:W-:Y:S01]  /*4310*/  FMUL R71, R71, R3 ;  /* 0x0000000347477220 */ /* 0x000fe20000400000 */
[----:B------:R-:W-:Y:S01]  /*4320*/  F2FP.SATFINITE.E4M3.F32.PACK_AB_MERGE_C R75, RZ, R75, RZ ;  /* 0x0000004bff4b723e */ /* 0x000fe200048070ff */
[----:B------:R0:W-:Y:S01]  /*4330*/  @!P2 STG.E.U8 desc[UR18][R8.64+0x1], R13 ;  /* 0x0000010d0800a986 */ /* 0x0001e2000c101112 */
[----:B------:R-:W-:Y:S01]  /*4340*/  ISETP.GE.AND P2, PT, R26, 0xa, PT ;  /* 0x0000000a1a00780c */ /* 0x000fe20003f46270 */
[-C--:B------:R-:W-:Y:S01]  /*4350*/  FMUL R70, R70, R3.reuse ;  /* 0x0000000346467220 */ /* 0x080fe20000400000 */
[----:B------:R-:W-:Y:S01]  /*4360*/  F2FP.SATFINITE.E4M3.F32.PACK_AB_MERGE_C R17, RZ, R74, RZ ;  /* 0x0000004aff11723e */ /* 0x000fe200048070ff */
[----:B------:R-:W-:Y:S01]  /*4370*/  @!P3 STG.E.U8 desc[UR18][R6.64], R77 ;  /* 0x0000004d0600b986 */ /* 0x000fe2000c101112 */
[C---:B------:R-:W-:Y:S01]  /*4380*/  ISETP.LT.OR P3, PT, R25.reuse, 0x1, !P1 ;  /* 0x000000011900780c */ /* 0x040fe20004f61670 */
[-C--:B------:R-:W-:Y:S01]  /*4390*/  FMUL R68, R68, R3.reuse ;  /* 0x0000000344447220 */ /* 0x080fe20000400000 */
[----:B------:R-:W-:Y:S01]  /*43a0*/  ISETP.LT.OR P5, PT, R25, 0x1, !P2 ;  /* 0x000000011900780c */ /* 0x000fe200057a1670 */
[-C--:B------:R-:W-:Y:S01]  /*43b0*/  FMUL R67, R67, R3.reuse ;  /* 0x0000000343437220 */ /* 0x080fe20000400000 */
[----:B------:R-:W-:Y:S01]  /*43c0*/  ISETP.LT.OR P1, PT, R25, 0x9, !P1 ;  /* 0x000000091900780c */ /* 0x000fe20004f21670 */
[----:B------:R-:W-:Y:S01]  /*43d0*/  FMUL R65, R65, R3 ;  /* 0x0000000341417220 */ /* 0x000fe20000400000 */
[----:B------:R-:W-:Y:S01]  /*43e0*/  F2FP.SATFINITE.E4M3.F32.PACK_AB_MERGE_C R73, RZ, R73, RZ ;  /* 0x00000049ff49723e */ /* 0x000fe200048070ff */
[-C--:B------:R-:W-:Y:S01]  /*43f0*/  FMUL R66, R66, R3.reuse ;  /* 0x0000000342427220 */ /* 0x080fe20000400000 */
[----:B0-----:R-:W-:Y:S01]  /*4400*/  F2FP.SATFINITE.E4M3.F32.PACK_AB_MERGE_C R13, RZ, R76, RZ ;  /* 0x0000004cff0d723e */ /* 0x001fe200048070ff */
[-C--:B------:R-:W-:Y:S01]  /*4410*/  FMUL R64, R64, R3.reuse ;  /* 0x0000000340407220 */ /* 0x080fe20000400000 */
[----:B------:R-:W-:Y:S01]  /*4420*/  ISETP.LT.OR P2, PT, R25, 0x9, !P2 ;  /* 0x000000091900780c */ /* 0x000fe20005741670 */
[-C--:B------:R-:W-:Y:S01]  /*4430*/  FMUL R63, R63, R3.reuse ;  /* 0x000000033f3f7220 */ /* 0x080fe20000400000 */
[----:B------:R-:W-:Y:S01]  /*4440*/  F2FP.SATFINITE.E4M3.F32.PACK_AB_MERGE_C R27, RZ, R72, RZ ;  /* 0x00000048ff1b723e */ /* 0x000fe200048070ff */
[----:B------:R0:W-:Y:S01]  /*4450*/  @!P0 STG.E.U8 desc[UR18][R6.64+0x1], R13 ;  /* 0x0000010d06008986 */ /* 0x0001e2000c101112 */
[C---:B------:R-:W-:Y:S01]  /*4460*/  ISETP.GE.AND P0, PT, R26.reuse, 0x11, PT ;  /* 0x000000111a00780c */ /* 0x040fe20003f06270 */
[----:B------:R-:W-:Y:S01]  /*4470*/  FMUL R61, R61, R3 ;  /* 0x000000033d3d7220 */ /* 0x000fe20000400000 */
[----:B------:R-:W-:Y:S01]  /*4480*/  F2FP.SATFINITE.E4M3.F32.PACK_AB_MERGE_C R71, RZ, R71, RZ ;  /* 0x00000047ff47723e */ /* 0x000fe200048070ff */
[----:B------:R-:W-:Y:S01]  /*4490*/  @!P3 STG.E.U8 desc[UR18][R8.64+0x8], R75 ;  /* 0x0000084b0800b986 */ /* 0x000fe2000c101112 */
[----:B------:R-:W-:Y:S01]  /*44a0*/  ISETP.GE.AND P3, PT, R26, 0x12, PT ;  /* 0x000000121a00780c */ /* 0x000fe20003f66270 */
[----:B------:R-:W-:Y:S01]  /*44b0*/  FMUL R62, R62, R3 ;  /* 0x000000033e3e7220 */ /* 0x000fe20000400000 */
[----:B------:R-:W-:Y:S01]  /*44c0*/  F2FP.SATFINITE.E4M3.F32.PACK_AB_MERGE_C R67, RZ, R67, RZ ;  /* 0x00000043ff43723e */ /* 0x000fe200048070ff */
[----:B------:R1:W-:Y:S01]  /*44d0*/  @!P5 STG.E.U8 desc[UR18][R8.64+0x9], R17 ;  /* 0x000009110800d986 */ /* 0x0003e2000c101112 */
[----:B------:R-:W-:Y:S01]  /*44e0*/  ISETP.LT.OR P5, PT, R25, 0x1, !P3 ;  /* 0x000000011900780c */ /* 0x000fe20005fa1670 */
[-C--:B------:R-:W-:Y:S01]  /*44f0*/  FMUL R59, R59, R3.reuse ;  /* 0x000000033b3b7220 */ /* 0x080fe20000400000 */
[C---:B------:R-:W-:Y:S01]  /*4500*/  ISETP.LT.OR P3, PT, R25.reuse, 0x9, !P3 ;  /* 0x000000091900780c */ /* 0x040fe20005f61670 */
[----:B------:R-:W-:Y:S01]  /*4510*/  @!P1 STG.E.U8 desc[UR18][R6.64+0x8], R73 ;  /* 0x0000084906009986 */ /* 0x000fe2000c101112 */
[----:B------:R-:W-:Y:S01]  /*4520*/  ISETP.LT.OR P1, PT, R25, 0x1, !P0 ;  /* 0x000000011900780c */ /* 0x000fe20004721670 */
[-C--:B------:R-:W-:Y:S01]  /*4530*/  FMUL R60, R60, R3.reuse ;  /* 0x000000033c3c7220 */ /* 0x080fe20000400000 */
[----:B0-----:R-:W-:Y:S01]  /*4540*/  F2FP.SATFINITE.E4M3.F32.PACK_AB_MERGE_C R13, RZ, R70, RZ ;  /* 0x00000046ff0d723e */ /* 0x001fe200048070ff */
[----:B------:R-:W-:Y:S01]  /*4550*/  @!P2 STG.E.U8 desc[UR18][R6.64+0x9], R27 ;  /* 0x0000091b0600a986 */ /* 0x000fe2000c101112 */
[----:B------:R-:W-:Y:S01]  /*4560*/  ISETP.GE.AND P2, PT, R26, 0x19, PT ;  /* 0x000000191a00780c */ /* 0x000fe20003f46270 */
[-C--:B------:R-:W-:Y:S01]  /*4570*/  FMUL R57, R57, R3.reuse ;  /* 0x0000000339397220 */ /* 0x080fe20000400000 */
[C---:B------:R-:W-:Y:S01]  /*4580*/  ISETP.LT.OR P0, PT, R25.reuse, 0x9, !P0 ;  /* 0x000000091900780c */ /* 0x040fe20004701670 */
[-C--:B------:R-:W-:Y:S01]  /*4590*/  FMUL R58, R58, R3.reuse ;  /* 0x000000033a3a7220 */ /* 0x080fe20000400000 */
[----:B------:R-:W-:Y:S01]  /*45a0*/  ISETP.LT.OR P6, PT, R25, 0x1, !P2 ;  /* 0x000000011900780c */ /* 0x000fe200057c1670 */
[----:B------:R0:W-:Y:S01]  /*45b0*/  @!P5 STG.E.U8 desc[UR18][R8.64+0x11], R13 ;  /* 0x0000110d0800d986 */ /* 0x0001e2000c101112 */
[----:B-1----:R-:W-:Y:S01]  /*45c0*/  F2FP.SATFINITE.E4M3.F32.PACK_AB_MERGE_C R17, RZ, R68, RZ ;  /* 0x00000044ff11723e */ /* 0x002fe200048070ff */
[----:B------:R-:W-:Y:S01]  /*45d0*/  FMUL R56, R56, R3 ;  /* 0x0000000338387220 */ /* 0x000fe20000400000 */
[----:B------:R-:W-:Y:S01]  /*45e0*/  F2FP.SATFINITE.E4M3.F32.PACK_AB_MERGE_C R65, RZ, R65, RZ ;  /* 0x00000041ff41723e */ /* 0x000fe200048070ff */
[----:B------:R-:W-:Y:S01]  /*45f0*/  @!P1 STG.E.U8 desc[UR18][R8.64+0x10], R71 ;  /* 0x0000104708009986 */ /* 0x000fe2000c101112 */
[----:B------:R-:W-:Y:S01]  /*4600*/  ISETP.GE.AND P1, PT, R26, 0x1a, PT ;  /* 0x0000001a1a00780c */ /* 0x000fe20003f26270 */
[-C--:B------:R-:W-:Y:S01]  /*4610*/  FMUL R23, R23, R3.reuse ;  /* 0x0000000317177220 */ /* 0x080fe20000400000 */
[C---:B------:R-:W-:Y:S01]  /*4620*/  ISETP.LT.OR P2, PT, R25.reuse, 0x9, !P2 ;  /* 0x000000091900780c */ /* 0x040fe20005741670 */
[----:B------:R1:W-:Y:S01]  /*4630*/  @!P3 STG.E.U8 desc[UR18][R6.64+0x11], R17 ;  /* 0x000011110600b986 */ /* 0x0003e2000c101112 */
[----:B------:R-:W-:Y:S01]  /*4640*/  ISETP.LT.OR P5, PT, R25, 0x1, !P1 ;  /* 0x000000011900780c */ /* 0x000fe20004fa1670 */
[-C--:B------:R-:W-:Y:S01]  /*4650*/  FMUL R21, R21, R3.reuse ;  /* 0x0000000315157220 */ /* 0x080fe20000400000 */
[----:B------:R-:W-:Y:S01]  /*4660*/  ISETP.LT.OR P3, PT, R25, 0x9, !P1 ;  /* 0x000000091900780c */ /* 0x000fe20004f61670 */
[----:B------:R-:W-:Y:S01]  /*4670*/  @!P0 STG.E.U8 desc[UR18][R6.64+0x10], R67 ;  /* 0x0000104306008986 */ /* 0x000fe2000c101112 */
[----:B0-----:R-:W-:Y:S01]  /*4680*/  F2FP.SATFINITE.E4M3.F32.PACK_AB_MERGE_C R13, RZ, R66, RZ ;  /* 0x00000042ff0d723e */ /* 0x001fe200048070ff */
[-C--:B------:R-:W-:Y:S01]  /*4690*/  FMUL R22, R22, R3.reuse ;  /* 0x0000000316167220 */ /* 0x080fe20000400000 */
[C---:B------:R-:W-:Y:S01]  /*46a0*/  ISETP.GE.AND P0, PT, R26.reuse, 0x21, PT ;  /* 0x000000211a00780c */ /* 0x040fe20003f06270 */
[----:B------:R-:W-:Y:S01]  /*46b0*/  @!P6 STG.E.U8 desc[UR18][R8.64+0x18], R65 ;  /* 0x000018410800e986 */ /* 0x000fe2000c101112 */
[----:B------:R-:W-:Y:S01]  /*46c0*/  ISETP.GE.AND P1, PT, R26, 0x22, PT ;  /* 0x000000221a00780c */ /* 0x000fe20003f26270 */
[-C--:B------:R-:W-:Y:S01]  /*46d0*/  FMUL R19, R19, R3.reuse ;  /* 0x0000000313137220 */ /* 0x080fe20000400000 */
[C---:B------:R-:W-:Y:S01]  /*46e0*/  ISETP.LT.OR P6, PT, R25.reuse, 0x1, !P0 ;  /* 0x000000011900780c */ /* 0x040fe200047c1670 */
[-C--:B------:R-:W-:Y:S01]  /*46f0*/  FMUL R20, R20, R3.reuse ;  /* 0x0000000314147220 */ /* 0x080fe20000400000 */
[----:B-1----:R-:W-:Y:S01]  /*4700*/  F2FP.SATFINITE.E4M3.F32.PACK_AB_MERGE_C R17, RZ, R64, RZ ;  /* 0x00000040ff11723e */ /* 0x002fe200048070ff */
[----:B------:R0:W-:Y:S01]  /*4710*/  @!P5 STG.E.U8 desc[UR18][R8.64+0x19], R13 ;  /* 0x0000190d0800d986 */ /* 0x0001e2000c101112 */
[----:B------:R-:W-:Y:S01]  /*4720*/  ISETP.LT.OR P5, PT, R25, 0x1, !P1 ;  /* 0x000000011900780c */ /* 0x000fe20004fa1670 */
[----:B------:R-:W-:Y:S01]  /*4730*/  FMUL R15, R15, R3 ;  /* 0x000000030f0f7220 */ /* 0x000fe20000400000 */
[----:B------:R-:W-:Y:S01]  /*4740*/  F2FP.SATFINITE.E4M3.F32.PACK_AB_MERGE_C R63, RZ, R63, RZ ;  /* 0x0000003fff3f723e */ /* 0x000fe200048070ff */
[----:B------:R1:W-:Y:S01]  /*4750*/  @!P3 STG.E.U8 desc[UR18][R6.64+0x19], R17 ;  /* 0x000019110600b986 */ /* 0x0003e2000c101112 */
[----:B------:R-:W-:Y:S01]  /*4760*/  F2FP.SATFINITE.E4M3.F32.PACK_AB_MERGE_C R61, RZ, R61, RZ ;  /* 0x0000003dff3d723e */ /* 0x000fe200048070ff */
[-C--:B------:R-:W-:Y:S01]  /*4770*/  FMUL R18, R18, R3.reuse ;  /* 0x0000000312127220 */ /* 0x080fe20000400000 */
[----:B------:R-:W-:Y:S01]  /*4780*/  F2FP.SATFINITE.E4M3.F32.PACK_AB_MERGE_C R27, RZ, R62, RZ ;  /* 0x0000003eff1b723e */ /* 0x000fe200048070ff */
[----:B------:R-:W-:Y:S01]  /*4790*/  @!P2 STG.E.U8 desc[UR18][R6.64+0x18], R63 ;  /* 0x0000183f0600a986 */ /* 0x000fe2000c101112 */
[----:B------:R-:W-:Y:S01]  /*47a0*/  ISETP.LT.OR P3, PT, R25, 0x9, !P1 ;  /* 0x000000091900780c */ /* 0x000fe20004f61670 */
[-C--:B------:R-:W-:Y:S01]  /*47b0*/  FMUL R11, R11, R3.reuse ;  /* 0x000000030b0b7220 */ /* 0x080fe20000400000 */
[----:B------:R-:W-:Y:S01]  /*47c0*/  ISETP.GE.AND P2, PT, R26, 0x29, PT ;  /* 0x000000291a00780c */ /* 0x000fe20003f46270 */
[----:B------:R-:W-:Y:S01]  /*47d0*/  @!P6 STG.E.U8 desc[UR18][R8.64+0x20], R61 ;  /* 0x0000203d0800e986 */ /* 0x000fe2000c101112 */
[C---:B------:R-:W-:Y:S01]  /*47e0*/  ISETP.LT.OR P0, PT, R25.reuse, 0x9, !P0 ;  /* 0x000000091900780c */ /* 0x040fe20004701670 */
[----:B------:R-:W-:Y:S01]  /*47f0*/  FMUL R14, R14, R3 ;  /* 0x000000030e0e7220 */ /* 0x000fe20000400000 */
[----:B------:R-:W-:Y:S01]  /*4800*/  ISETP.GE.AND P1, PT, R26, 0x2a, PT ;  /* 0x0000002a1a00780c */ /* 0x000fe20003f26270 */
[----:B------:R-:W-:Y:S01]  /*4810*/  @!P5 STG.E.U8 desc[UR18][R8.64+0x21], R27 ;  /* 0x0000211b0800d986 */ /* 0x000fe2000c101112 */
[----:B------:R-:W-:-:S02]  /*4820*/  ISETP.LT.OR P6, PT, R25, 0x1, !P2 ;  /* 0x000000011900780c */ /* 0x000fc400057c1670 */
[C---:B------:R-:W-:Y:S02]  /*4830*/  ISETP.LT.OR P5, PT, R25.reuse, 0x1, !P1 ;  /* 0x000000011900780c */ /* 0x040fe40004fa1670 */
[----:B------:R-:W-:Y:S02]  /*4840*/  F2FP.SATFINITE.E4M3.F32.PACK_AB_MERGE_C R59, RZ, R59, RZ ;  /* 0x0000003bff3b723e */ /* 0x000fe400048070ff */
[----:B0-----:R-:W-:Y:S02]  /*4850*/  F2FP.SATFINITE.E4M3.F32.PACK_AB_MERGE_C R13, RZ, R60, RZ ;  /* 0x0000003cff0d723e */ /* 0x001fe400048070ff */
[----:B------:R-:W-:Y:S01]  /*4860*/  F2FP.SATFINITE.E4M3.F32.PACK_AB_MERGE_C R57, RZ, R57, RZ ;  /* 0x00000039ff39723e */ /* 0x000fe200048070ff */
[----:B------:R-:W-:Y:S01]  /*4870*/  @!P0 STG.E.U8 desc[UR18][R6.64+0x20], R59 ;  /* 0x0000203b06008986 */ /* 0x000fe2000c101112 */
[----:B-1----:R-:W-:Y:S02]  /*4880*/  F2FP.SATFINITE.E4M3.F32.PACK_AB_MERGE_C R17, RZ, R58, RZ ;  /* 0x0000003aff11723e */ /* 0x002fe400048070ff */
[C---:B------:R-:W-:Y:S01]  /*4890*/  ISETP.LT.OR P1, PT, R25.reuse, 0x9, !P1 ;  /* 0x000000091900780c */ /* 0x040fe20004f21670 */
[----:B------:R0:W-:Y:S01]  /*48a0*/  @!P3 STG.E.U8 desc[UR18][R6.64+0x21], R13 ;  /* 0x0000210d0600b986 */ /* 0x0001e2000c101112 */
[----:B------:R-:W-:-:S02]  /*48b0*/  ISETP.LT.OR P2, PT, R25, 0x9, !P2 ;  /* 0x000000091900780c */ /* 0x000fc40005741670 */
[C---:B------:R-:W-:Y:S01]  /*48c0*/  ISETP.GE.AND P3, PT, R26.reuse, 0x31, PT ;  /* 0x000000311a00780c */ /* 0x040fe20003f66270 */
[----:B------:R-:W-:Y:S01]  /*48d0*/  @!P6 STG.E.U8 desc[UR18][R8.64+0x28], R57 ;  /* 0x000028390800e986 */ /* 0x000fe2000c101112 */
[----:B------:R-:W-:Y:S02]  /*48e0*/  ISETP.GE.AND P0, PT, R26, 0x32, PT ;  /* 0x000000321a00780c */ /* 0x000fe40003f06270 */
[----:B------:R-:W-:Y:S01]  /*48f0*/  F2FP.SATFINITE.E4M3.F32.PACK_AB_MERGE_C R23, RZ, R23, RZ ;  /* 0x00000017ff17723e */ /* 0x000fe200048070ff */
[----:B------:R1:W-:Y:S01]  /*4900*/  @!P5 STG.E.U8 desc[UR18][R8.64+0x29], R17 ;  /* 0x000029110800d986 */ /* 0x0003e2000c101112 */
[C---:B------:R-:W-:Y:S02]  /*4910*/  ISETP.LT.OR P5, PT, R25.reuse, 0x1, !P3 ;  /* 0x000000011900780c */ /* 0x040fe40005fa1670 */
[----:B------:R-:W-:Y:S02]  /*4920*/  ISETP.LT.OR P6, PT, R25, 0x1, !P0 ;  /* 0x000000011900780c */ /* 0x000fe400047c1670 */
[----:B0-----:R-:W-:Y:S01]  /*4930*/  F2FP.SATFINITE.E4M3.F32.PACK_AB_MERGE_C R13, RZ, R56, RZ ;  /* 0x00000038ff0d723e */ /* 0x001fe200048070ff */
[----:B------:R-:W-:Y:S01]  /*4940*/  @!P2 STG.E.U8 desc[UR18][R6.64+0x28], R23 ;  /* 0x000028170600a986 */ /* 0x000fe2000c101112 */
[----:B------:R-:W-:-:S02]  /*4950*/  F2FP.SATFINITE.E4M3.F32.PACK_AB_MERGE_C R21, RZ, R21, RZ ;  /* 0x00000015ff15723e */ /* 0x000fc400048070ff */
[C---:B------:R-:W-:Y:S01]  /*4960*/  ISETP.GE.AND P2, PT, R26.reuse, 0x3a, PT ;  /* 0x0000003a1a00780c */ /* 0x040fe20003f46270 */
[----:B------:R0:W-:Y:S01]  /*4970*/  @!P1 STG.E.U8 desc[UR18][R6.64+0x29], R13 ;  /* 0x0000290d06009986 */ /* 0x0001e2000c101112 */
[C---:B------:R-:W-:Y:S02]  /*4980*/  ISETP.LT.OR P1, PT, R25.reuse, 0x9, !P3 ;  /* 0x000000091900780c */ /* 0x040fe40005f21670 */
[----:B-1----:R-:W-:Y:S01]  /*4990*/  F2FP.SATFINITE.E4M3.F32.PACK_AB_MERGE_C R17, RZ, R22, RZ ;  /* 0x00000016ff11723e */ /* 0x002fe200048070ff */
[----:B------:R-:W-:Y:S01]  /*49a0*/  @!P5 STG.E.U8 desc[UR18][R8.64+0x30], R21 ;  /* 0x000030150800d986 */ /* 0x000fe2000c101112 */
[----:B------:R-:W-:Y:S02]  /*49b0*/  ISETP.GE.AND P3, PT, R26, 0x39, PT ;  /* 0x000000391a00780c */ /* 0x000fe40003f66270 */
[C---:B------:R-:W-:Y:S01]  /*49c0*/  ISETP.LT.OR P0, PT, R25.reuse, 0x9, !P0 ;  /* 0x000000091900780c */ /* 0x040fe20004701670 */
[----:B------:R1:W-:Y:S01]  /*49d0*/  @!P6 STG.E.U8 desc[UR18][R8.64+0x31], R17 ;  /* 0x000031110800e986 */ /* 0x0003e2000c101112 */
[----:B------:R-:W-:-:S02]  /*49e0*/  ISETP.LT.OR P5, PT, R25, 0x1, !P3 ;  /* 0x000000011900780c */ /* 0x000fc40005fa1670 */
[C---:B------:R-:W-:Y:S02]  /*49f0*/  ISETP.LT.OR P6, PT, R25.reuse, 0x1, !P2 ;  /* 0x000000011900780c */ /* 0x040fe400057c1670 */
[C---:B------:R-:W-:Y:S02]  /*4a00*/  ISETP.LT.OR P3, PT, R25.reuse, 0x9, !P3 ;  /* 0x000000091900780c */ /* 0x040fe40005f61670 */
[----:B------:R-:W-:Y:S02]  /*4a10*/  ISETP.LT.OR P2, PT, R25, 0x9, !P2 ;  /* 0x000000091900780c */ /* 0x000fe40005741670 */
[----:B------:R-:W-:Y:S02]  /*4a20*/  F2FP.SATFINITE.E4M3.F32.PACK_AB_MERGE_C R19, RZ, R19, RZ ;  /* 0x00000013ff13723e */ /* 0x000fe400048070ff */
[----:B0-----:R-:W-:Y:S02]  /*4a30*/  F2FP.SATFINITE.E4M3.F32.PACK_AB_MERGE_C R13, RZ, R20, RZ ;  /* 0x00000014ff0d723e */ /* 0x001fe400048070ff */
[----:B------:R-:W-:Y:S01]  /*4a40*/  F2FP.SATFINITE.E4M3.F32.PACK_AB_MERGE_C R15, RZ, R15, RZ ;  /* 0x0000000fff0f723e */ /* 0x000fe200048070ff */
[----:B------:R0:W-:Y:S01]  /*4a50*/  @!P1 STG.E.U8 desc[UR18][R6.64+0x30], R19 ;  /* 0x0000301306009986 */ /* 0x0001e2000c101112 */
[----:B-1----:R-:W-:-:S02]  /*4a60*/  F2FP.SATFINITE.E4M3.F32.PACK_AB_MERGE_C R17, RZ, R18, RZ ;  /* 0x00000012ff11723e */ /* 0x002fc400048070ff */
[----:B------:R-:W-:Y:S01]  /*4a70*/  F2FP.SATFINITE.E4M3.F32.PACK_AB_MERGE_C R11, RZ, R11, RZ ;  /* 0x0000000bff0b723e */ /* 0x000fe200048070ff */
[----:B------:R0:W-:Y:S01]  /*4a80*/  @!P0 STG.E.U8 desc[UR18][R6.64+0x31], R13 ;  /* 0x0000310d06008986 */ /* 0x0001e2000c101112 */
[----:B------:R-:W-:-:S03]  /*4a90*/  F2FP.SATFINITE.E4M3.F32.PACK_AB_MERGE_C R21, RZ, R14, RZ ;  /* 0x0000000eff15723e */ /* 0x000fc600048070ff */
[----:B------:R0:W-:Y:S04]  /*4aa0*/  @!P5 STG.E.U8 desc[UR18][R8.64+0x38], R15 ;  /* 0x0000380f0800d986 */ /* 0x0001e8000c101112 */
[----:B------:R0:W-:Y:S04]  /*4ab0*/  @!P6 STG.E.U8 desc[UR18][R8.64+0x39], R17 ;  /* 0x000039110800e986 */ /* 0x0001e8000c101112 */
[----:B------:R0:W-:Y:S04]  /*4ac0*/  @!P3 STG.E.U8 desc[UR18][R6.64+0x38], R11 ;  /* 0x0000380b0600b986 */ /* 0x0001e8000c101112 */
[----:B------:R0:W-:Y:S02]  /*4ad0*/  @!P2 STG.E.U8 desc[UR18][R6.64+0x39], R21 ;  /* 0x000039150600a986 */ /* 0x0001e4000c101112 */
.L_x_97:
[----:B------:R-:W-:Y:S05]  /*4ae0*/  BSYNC B0 ;  /* 0x0000000000007941 */ /* 0x000fea0003800000 */
.L_x_31:
[----:B------:R-:W-:Y:S01]  /*4af0*/  ULDC UR6, c[0x0][0xc] ;  /* 0x0000030000067ab9 */ /* 0x000fe20000000800 */
[----:B------:R-:W-:Y:S01]  /*4b00*/  ULDC UR7, c[0x0][0x10] ;  /* 0x0000040000077ab9 */ /* 0x000fe20000000800 */
[----:B0-----:R-:W0:Y:S01]  /*4b10*/  LDC R9, c[0x0][0x14] ;  /* 0x00000500ff097b82 */ /* 0x001e220000000800 */
[----:B------:R-:W-:Y:S01]  /*4b20*/  UIMAD.WIDE.U32 UR6, UR6, UR7, URZ ;  /* 0x00000007060672a5 */ /* 0x000fe2000f8e003f */
[----:B------:R-:W-:Y:S02]  /*4b30*/  IMAD.MOV.U32 R6, RZ, RZ, R0 ;  /* 0x000000ffff067224 */ /* 0x000fe400078e0000 */
[----:B------:R-:W-:Y:S02]  /*4b40*/  IMAD.MOV.U32 R7, RZ, RZ, R5 ;  /* 0x000000ffff077224 */ /* 0x000fe400078e0005 */
[----:B------:R-:W-:Y:S02]  /*4b50*/  IMAD.MOV.U32 R12, RZ, RZ, -0x1 ;  /* 0xffffffffff0c7424 */ /* 0x000fe400078e00ff */
[----:B------:R-:W-:-:S02]  /*4b60*/  IMAD.MOV.U32 R69, RZ, RZ, -0x1 ;  /* 0xffffffffff457424 */ /* 0x000fc400078e00ff */
[----:B0-----:R-:W-:-:S04]  /*4b70*/  IMAD.WIDE.U32 R6, R9, UR6, R6 ;  /* 0x0000000609067c25 */ /* 0x001fc8000f8e0006 */
[----:B------:R-:W-:Y:S01]  /*4b80*/  IMAD R5, R9, UR7, RZ ;  /* 0x0000000709057c24 */ /* 0x000fe2000f8e02ff */
[----:B------:R-:W-:Y:S01]  /*4b90*/  ULDC.64 UR6, c[0x0][0x650] ;  /* 0x0001940000067ab9 */ /* 0x000fe20000000a00 */
[----:B------:R-:W-:Y:S01]  /*4ba0*/  IMAD.MOV.U32 R0, RZ, RZ, R6 ;  /* 0x000000ffff007224 */ /* 0x000fe200078e0006 */
[----:B------:R-:W-:Y:S01]  /*4bb0*/  ISETP.GE.U32.AND P0, PT, R6, UR6, PT ;  /* 0x0000000606007c0c */ /* 0x000fe2000bf06070 */
[----:B------:R-:W-:Y:S01]  /*4bc0*/  IMAD.IADD R5, R7, 0x1, R5 ;  /* 0x0000000107057824 */ /* 0x000fe200078e0205 */
[----:B------:R-:W-:-:S04]  /*4bd0*/  PRMT R7, RZ, 0x7610, R7 ;  /* 0x00007610ff077816 */ /* 0x000fc80000000007 */
[----:B------:R-:W-:-:S13]  /*4be0*/  ISETP.GE.U32.AND.EX P0, PT, R5, UR7, PT, P0 ;  /* 0x0000000705007c0c */ /* 0x000fda000bf06100 */
[----:B------:R-:W-:Y:S05]  /*4bf0*/  @P0 BRA `(.L_x_98) ;  /* 0x0000000400640947 */ /* 0x000fea0003800000 */
[----:B------:R-:W0:Y:S01]  /*4c00*/  S2R R20, SR_CTAID.X ;  /* 0x0000000000147919 */ /* 0x000e220000002500 */
[----:B------:R-:W0:Y:S01]  /*4c10*/  LDC.64 R14, c[0x0][0x628] ;  /* 0x00018a00ff0e7b82 */ /* 0x000e220000000a00 */
[----:B------:R-:W-:Y:S01]  /*4c20*/  ULDC UR6, c[0x0][0x150] ;  /* 0x0000540000067ab9 */ /* 0x000fe20000000800 */
[----:B------:R-:W-:Y:S01]  /*4c30*/  IMAD.MOV.U32 R12, RZ, RZ, R0 ;  /* 0x000000ffff0c7224 */ /* 0x000fe200078e0000 */
[----:B------:R-:W0:Y:S01]  /*4c40*/  S2R R22, SR_CTAID.Y ;  /* 0x0000000000167919 */ /* 0x000e220000002600 */
[----:B------:R-:W-:-:S04]  /*4c50*/  IMAD.MOV.U32 R13, RZ, RZ, R5 ;  /* 0x000000ffff0d7224 */ /* 0x000fc800078e0005 */
[----:B------:R-:W0:Y:S08]  /*4c60*/  LDC R23, c[0x0][0x144] ;  /* 0x00005100ff177b82 */ /* 0x000e300000000800 */
[----:B-1234-:R-:W1:Y:S08]  /*4c70*/  LDC R16, c[0x0][0x630] ;  /* 0x00018c00ff107b82 */ /* 0x01ee700000000800 */
[----:B------:R-:W2:Y:S01]  /*4c80*/  LDC.64 R18, c[0x0][0x620] ;  /* 0x00018800ff127b82 */ /* 0x000ea20000000a00 */
[----:B0-----:R-:W-:-:S04]  /*4c90*/  ISETP.NE.U32.AND P0, PT, R14, RZ, PT ;  /* 0x000000ff0e00720c */ /* 0x001fc80003f05070 */
[----:B------:R-:W-:Y:S02]  /*4ca0*/  ISETP.NE.AND.EX P0, PT, R15, RZ, PT, P0 ;  /* 0x000000ff0f00720c */ /* 0x000fe40003f05300 */
[----:B------:R-:W-:-:S05]  /*4cb0*/  I2FP.F32.U32 R6, R20 ;  /* 0x0000001400067245 */ /* 0x000fca0000201000 */
[----:B------:R-:W-:-:S04]  /*4cc0*/  FMUL R6, R6, UR6 ;  /* 0x0000000606067c20 */ /* 0x000fc80008400000 */
[----:B------:R0:W3:Y:S02]  /*4cd0*/  F2I.U32.TRUNC.NTZ R21, R6 ;  /* 0x0000000600157305 */ /* 0x0000e4000020f000 */
[----:B-1----:R-:W-:Y:S05]  /*4ce0*/  @!P0 BRA `(.L_x_99) ;  /* 0x0000000000288947 */ /* 0x002fea0003800000 */
[----:B------:R-:W1:Y:S02]  /*4cf0*/  LDC R7, c[0x0][0x634] ;  /* 0x00018d00ff077b82 */ /* 0x000e640000000800 */
[----:B-1----:R-:W-:-:S05]  /*4d00*/  IADD3 R11, P0, R0, R7, RZ ;  /* 0x00000007000b7210 */ /* 0x002fca0007f1e0ff */
[----:B------:R-:W-:-:S04]  /*4d10*/  IMAD.X R17, RZ, RZ, R5, P0 ;  /* 0x000000ffff117224 */ /* 0x000fc800000e0605 */
[----:B0-----:R-:W-:-:S04]  /*4d20*/  IMAD.WIDE.U32 R6, R17, R14, RZ ;  /* 0x0000000e11067225 */ /* 0x001fc800078e00ff */
[----:B-----5:R-:W-:-:S04]  /*4d30*/  IMAD.WIDE.U32 R8, P0, R11, R15, R6 ;  /* 0x0000000f0b087225 */ /* 0x020fc80007800006 */
[----:B------:R-:W-:-:S04]  /*4d40*/  IMAD.WIDE.U32 R6, R11, R14, RZ ;  /* 0x0000000e0b067225 */ /* 0x000fc800078e00ff */
[----:B------:R-:W-:Y:S01]  /*4d50*/  IMAD.X R13, RZ, RZ, RZ, P0 ;  /* 0x000000ffff0d7224 */ /* 0x000fe200000e06ff */
[----:B------:R-:W-:Y:S01]  /*4d60*/  IADD3 RZ, P0, R7, R8, RZ ;  /* 0x0000000807ff7210 */ /* 0x000fe20007f1e0ff */
[----:B------:R-:W-:-:S04]  /*4d70*/  IMAD.MOV.U32 R12, RZ, RZ, R9 ;  /* 0x000000ffff0c7224 */ /* 0x000fc800078e0009 */
[----:B------:R-:W-:-:S08]  /*4d80*/  IMAD.WIDE.U32.X R12, R17, R15, R12, P0 ;  /* 0x0000000f110c7225 */ /* 0x000fd000000e040c */
.L_x_99:
[-CC-:B------:R-:W-:Y:S01]  /*4d90*/  SHF.R.U64 R69, R12, R16.reuse, R13.reuse ;  /* 0x000000100c457219 */ /* 0x180fe2000000120d */
[----:B------:R-:W1:Y:S01]  /*4da0*/  LDC.64 R28, c[0x0][0x640] ;  /* 0x00019000ff1c7b82 */ /* 0x000e620000000a00 */
[----:B0-----:R-:W-:Y:S01]  /*4db0*/  SHF.R.U32.HI R6, RZ, R16, R13 ;  /* 0x00000010ff067219 */ /* 0x001fe2000001160d */
[----:B---3--:R-:W-:Y:S01]  /*4dc0*/  IMAD.MOV R21, RZ, RZ, -R21 ;  /* 0x000000ffff157224 */ /* 0x008fe200078e0a15 */
[----:B------:R-:W-:Y:S01]  /*4dd0*/  IADD3 R9, P0, RZ, -R69, RZ ;  /* 0x80000045ff097210 */ /* 0x000fe20007f1e0ff */
[----:B------:R-:W-:Y:S01]  /*4de0*/  ULDC UR6, c[0x0][0x154] ;  /* 0x0000550000067ab9 */ /* 0x000fe20000000800 */
[----:B------:R-:W-:Y:S02]  /*4df0*/  IMAD.MOV.U32 R11, RZ, RZ, 0x1 ;  /* 0x00000001ff0b7424 */ /* 0x000fe400078e00ff */
[----:B------:R-:W-:Y:S01]  /*4e00*/  IMAD R21, R23, R21, R20 ;  /* 0x0000001517157224 */ /* 0x000fe200078e0214 */
[----:B------:R-:W0:Y:S01]  /*4e10*/  LDC R12, c[0x0][0x618] ;  /* 0x00018600ff0c7b82 */ /* 0x000e220000000800 */
[----:B------:R-:W-:-:S02]  /*4e20*/  IMAD.X R7, RZ, RZ, ~R6, P0 ;  /* 0x000000ffff077224 */ /* 0x000fc400000e0e06 */
[----:B------:R-:W-:Y:S02]  /*4e30*/  IMAD.MOV.U32 R6, RZ, RZ, R0 ;  /* 0x000000ffff067224 */ /* 0x000fe400078e0000 */
[-C--:B--2--5:R-:W-:Y:S02]  /*4e40*/  IMAD R8, R7, R18.reuse, RZ ;  /* 0x0000001207087224 */ /* 0x0a4fe400078e02ff */
[----:B------:R-:W-:Y:S01]  /*4e50*/  IMAD.MOV.U32 R7, RZ, RZ, R5 ;  /* 0x000000ffff077224 */ /* 0x000fe200078e0005 */
[----:B------:R-:W2:Y:S01]  /*4e60*/  LDC R24, c[0x0][0x608] ;  /* 0x00018200ff187b82 */ /* 0x000ea20000000800 */
[----:B------:R-:W-:-:S04]  /*4e70*/  IMAD.WIDE.U32 R6, R9, R18, R6 ;  /* 0x0000001209067225 */ /* 0x000fc800078e0006 */
[----:B------:R-:W-:-:S03]  /*4e80*/  IMAD R9, R9, R19, R8 ;  /* 0x0000001309097224 */ /* 0x000fc600078e0208 */
[----:B------:R-:W3:Y:S01]  /*4e90*/  LDC R26, c[0x0][0x658] ;  /* 0x00019600ff1a7b82 */ /* 0x000ee20000000800 */
[----:B------:R-:W-:Y:S01]  /*4ea0*/  I2FP.F32.U32 R8, R22 ;  /* 0x0000001600087245 */ /* 0x000fe20000201000 */
[----:B------:R-:W-:Y:S01]  /*4eb0*/  IMAD.IADD R7, R7, 0x1, R9 ;  /* 0x0000000107077824 */ /* 0x000fe200078e0209 */
[----:B-1----:R-:W-:Y:S01]  /*4ec0*/  ISETP.NE.U32.AND P0, PT, R28, RZ, PT ;  /* 0x000000ff1c00720c */ /* 0x002fe20003f05070 */
[----:B------:R-:W-:Y:S02]  /*4ed0*/  IMAD.MOV.U32 R9, RZ, RZ, -0x1 ;  /* 0xffffffffff097424 */ /* 0x000fe400078e00ff */
[----:B------:R-:W-:Y:S02]  /*4ee0*/  FMUL R8, R8, UR6 ;  /* 0x0000000608087c20 */ /* 0x000fe40008400000 */
[----:B------:R-:W1:Y:S01]  /*4ef0*/  LDC R19, c[0x0][0x148] ;  /* 0x00005200ff137b82 */ /* 0x000e620000000800 */
[----:B0-----:R-:W-:Y:S01]  /*4f00*/  SHF.R.U64 R16, R6, R12, R7 ;  /* 0x0000000c06107219 */ /* 0x001fe20000001207 */
[----:B------:R0:W4:Y:S01]  /*4f10*/  F2I.U32.TRUNC.NTZ R17, R8 ;  /* 0x0000000800117305 */ /* 0x000122000020f000 */
[----:B------:R-:W-:-:S02]  /*4f20*/  ISETP.NE.AND.EX P0, PT, R29, RZ, PT, P0 ;  /* 0x000000ff1d00720c */ /* 0x000fc40003f05300 */
[----:B------:R-:W-:-:S03]  /*4f30*/  SHF.R.U32.HI R7, RZ, R12, R7 ;  /* 0x0000000cff077219 */ /* 0x000fc60000011607 */
[----:B------:R-:W0:Y:S01]  /*4f40*/  LDC R20, c[0x0][0x600] ;  /* 0x00018000ff147b82 */ /* 0x000e220000000800 */
[-CC-:B--2---:R-:W-:Y:S02]  /*4f50*/  SHF.R.U64 R14, R16, R24.reuse, R7.reuse ;  /* 0x00000018100e7219 */ /* 0x184fe40000001207 */
[----:B------:R-:W-:-:S05]  /*4f60*/  SHF.R.U32.HI R7, RZ, R24, R7 ;  /* 0x00000018ff077219 */ /* 0x000fca0000011607 */
[----:B------:R-:W2:Y:S01]  /*4f70*/  LDC R25, c[0x0][0x648] ;  /* 0x00019200ff197b82 */ /* 0x000ea20000000800 */
[-CC-:B---3--:R-:W-:Y:S02]  /*4f80*/  SHF.R.U64 R18, R14, R26.reuse, R7.reuse ;  /* 0x0000001a0e127219 */ /* 0x188fe40000001207 */
[-C--:B------:R-:W-:Y:S02]  /*4f90*/  SHF.L.U32 R9, R9, R26.reuse, RZ ;  /* 0x0000001a09097219 */ /* 0x080fe400000006ff */
[-C--:B------:R-:W-:Y:S01]  /*4fa0*/  SHF.R.U32.HI R7, RZ, R26.reuse, R7 ;  /* 0x0000001aff077219 */ /* 0x080fe20000011607 */
[----:B------:R-:W-:Y:S01]  /*4fb0*/  IMAD.MOV.U32 R6, RZ, RZ, R18 ;  /* 0x000000ffff067224 */ /* 0x000fe200078e0012 */
[----:B------:R-:W-:Y:S01]  /*4fc0*/  SHF.L.U32 R24, R11, R26, RZ ;  /* 0x0000001a0b187219 */ /* 0x000fe200000006ff */
[----:B------:R-:W3:Y:S01]  /*4fd0*/  LDC R27, c[0x0][0x638] ;  /* 0x00018e00ff1b7b82 */ /* 0x000ee20000000800 */
[----:B------:R-:W-:-:S07]  /*4fe0*/  LOP3.LUT R23, RZ, R9, RZ, 0x33, !PT ;  /* 0x00000009ff177212 */ /* 0x000fce00078e33ff */
[----:B------:R-:W0:Y:S01]  /*4ff0*/  LDC R30, c[0x0][0x610] ;  /* 0x00018400ff1e7b82 */ /* 0x000e220000000800 */
[----:B----4-:R-:W-:Y:S05]  /*5000*/  @!P0 BRA `(.L_x_100) ;  /* 0x0000000000288947 */ /* 0x010fea0003800000 */
[----:B------:R-:W4:Y:S02]  /*5010*/  LDC R11, c[0x0][0x64c] ;  /* 0x00019300ff0b7b82 */ /* 0x000f240000000800 */
[----:B----4-:R-:W-:-:S05]  /*5020*/  IADD3 R11, P0, R18, R11, RZ ;  /* 0x0000000b120b7210 */ /* 0x010fca0007f1e0ff */
[----:B------:R-:W-:-:S04]  /*5030*/  IMAD.X R15, RZ, RZ, R7, P0 ;  /* 0x000000ffff0f7224 */ /* 0x000fc800000e0607 */
[----:B------:R-:W-:-:S04]  /*5040*/  IMAD.WIDE.U32 R6, R15, R28, RZ ;  /* 0x0000001c0f067225 */ /* 0x000fc800078e00ff */
[----:B0-----:R-:W-:-:S04]  /*5050*/  IMAD.WIDE.U32 R8, P0, R11, R29, R6 ;  /* 0x0000001d0b087225 */ /* 0x001fc80007800006 */
[----:B------:R-:W-:-:S04]  /*5060*/  IMAD.WIDE.U32 R6, R11, R28, RZ ;  /* 0x0000001c0b067225 */ /* 0x000fc800078e00ff */
[----:B------:R-:W-:Y:S01]  /*5070*/  IMAD.X R13, RZ, RZ, RZ, P0 ;  /* 0x000000ffff0d7224 */ /* 0x000fe200000e06ff */
[----:B------:R-:W-:Y:S01]  /*5080*/  IADD3 RZ, P0, R7, R8, RZ ;  /* 0x0000000807ff7210 */ /* 0x000fe20007f1e0ff */
[----:B------:R-:W-:-:S04]  /*5090*/  IMAD.MOV.U32 R12, RZ, RZ, R9 ;  /* 0x000000ffff0c7224 */ /* 0x000fc800078e0009 */
[----:B------:R-:W-:-:S08]  /*50a0*/  IMAD.WIDE.U32.X R6, R15, R29, R12, P0 ;  /* 0x0000001d0f067225 */ /* 0x000fd000000e040c */
.L_x_100:
[----:B--2---:R-:W-:Y:S01]  /*50b0*/  SHF.R.U64 R6, R6, R25, R7 ;  /* 0x0000001906067219 */ /* 0x004fe20000001207 */
[----:B0-----:R-:W-:Y:S01]  /*50c0*/  VIADD R11, R20, 0xffffffff ;  /* 0xffffffff140b7836 */ /* 0x001fe20000000000 */
[----:B------:R-:W-:Y:S01]  /*50d0*/  LOP3.LUT R9, R14, R23, RZ, 0xc0, !PT ;  /* 0x000000170e097212 */ /* 0x000fe200078ec0ff */
[----:B------:R-:W-:Y:S02]  /*50e0*/  IMAD.MOV R17, RZ, RZ, -R17 ;  /* 0x000000ffff117224 */ /* 0x000fe400078e0a11 */
[----:B------:R-:W-:Y:S02]  /*50f0*/  IMAD.MOV R7, RZ, RZ, -R6 ;  /* 0x000000ffff077224 */ /* 0x000fe400078e0a06 */
[----:B------:R-:W-:Y:S01]  /*5100*/  IMAD R24, R24, R6, R9 ;  /* 0x0000000618187224 */ /* 0x000fe200078e0209 */
[----:B------:R-:W-:Y:S01]  /*5110*/  LOP3.LUT R9, R16, R11, RZ, 0xc0, !PT ;  /* 0x0000000b10097212 */ /* 0x000fe200078ec0ff */
[----:B-1----:R-:W-:Y:S02]  /*5120*/  @P4 IMAD R21, R19, R17, R22 ;  /* 0x0000001113154224 */ /* 0x002fe400078e0216 */
[----:B---3--:R-:W-:-:S02]  /*5130*/  IMAD R6, R7, R27, R18 ;  /* 0x0000001b07067224 */ /* 0x008fc400078e0212 */
[----:B------:R-:W-:Y:S02]  /*5140*/  IMAD R24, R24, R30, R21 ;  /* 0x0000001e18187224 */ /* 0x000fe400078e0215 */
[----:B------:R-:W-:Y:S02]  /*5150*/  IMAD R9, R6, R20, R9 ;  /* 0x0000001406097224 */ /* 0x000fe400078e0209 */
[----:B------:R-:W-:-:S03]  /*5160*/  IMAD.MOV.U32 R7, RZ, RZ, 0x1 ;  /* 0x00000001ff077424 */ /* 0x000fc600078e00ff */
[----:B------:R-:W-:Y:S02]  /*5170*/  SEL R12, R9, R24, !P4 ;  /* 0x00000018090c7207 */ /* 0x000fe40006000000 */
[----:B------:R-:W-:-:S07]  /*5180*/  SEL R24, R24, R9, !P4 ;  /* 0x0000000918187207 */ /* 0x000fce0006000000 */
.L_x_98:
[----:B------:R-:W-:Y:S01]  /*5190*/  LOP3.LUT P0, RZ, R7, 0xff, RZ, 0xc0, !PT ;  /* 0x000000ff07ff7812 */ /* 0x000fe2000780c0ff */
[----:B-1234-:R-:W-:-:S12]  /*51a0*/  IMAD.MOV.U32 R16, RZ, RZ, R24 ;  /* 0x000000ffff107224 */ /* 0x01efd800078e0018 */
[----:B------:R-:W-:Y:S05]  /*51b0*/  @P0 BRA `(.L_x_101) ;  /* 0xffffffbc00680947 */ /* 0x000fea000383ffff */
[----:B------:R-:W-:Y:S05]  /*51c0*/  EXIT ;  /* 0x000000000000794d */ /* 0x000fea0003800000 */
.L_x_3:
[----:B0-----:R-:W-:Y:S01]  /*51d0*/  ULDC.64 UR4, c[0x0][0x650] ;  /* 0x0001940000047ab9 */ /* 0x001fe20000000a00 */
        /* <DEDUP_REMOVED lines=25> */
.L_x_103:
[-CC-:B------:R-:W-:Y:S01]  /*5370*/  SHF.R.U64 R16, R14, R18.reuse, R15.reuse ;  /* 0x000000120e107219 */ /* 0x180fe2000000120f */
[----:B------:R-:W0:Y:S01]  /*5380*/  LDC R22, c[0x0][0x618] ;  /* 0x00018600ff167b82 */ /* 0x000e220000000800 */
[----:B------:R-:W-:Y:S01]  /*5390*/  SHF.R.U32.HI R7, RZ, R18, R15 ;  /* 0x00000012ff077219 */ /* 0x000fe2000001160f */
[----:B------:R-:W-:Y:S01]  /*53a0*/  ULDC UR4, c[0x0][0x150] ;  /* 0x0000540000047ab9 */ /* 0x000fe20000000800 */
[----:B------:R-:W-:Y:S01]  /*53b0*/  IADD3 R9, P0, RZ, -R16, RZ ;  /* 0x80000010ff097210 */ /* 0x000fe20007f1e0ff */
[----:B------:R-:W-:Y:S01]  /*53c0*/  IMAD.MOV.U32 R10, RZ, RZ, R0 ;  /* 0x000000ffff0a7224 */ /* 0x000fe200078e0000 */
[----:B------:R-:W-:Y:S01]  /*53d0*/  I2FP.F32.U32 R12, R6 ;  /* 0x00000006000c7245 */ /* 0x000fe20000201000 */
[----:B------:R-:W-:Y:S02]  /*53e0*/  IMAD.MOV.U32 R11, RZ, RZ, R5 ;  /* 0x000000ffff0b7224 */ /* 0x000fe400078e0005 */
[----:B------:R-:W1:Y:S01]  /*53f0*/  LDC.64 R24, c[0x0][0x640] ;  /* 0x00019000ff187b82 */ /* 0x000e620000000a00 */
[----:B------:R-:W-:-:S02]  /*5400*/  IMAD.X R7, RZ, RZ, ~R7, P0 ;  /* 0x000000ffff077224 */ /* 0x000fc400000e0e07 */
[----:B------:R-:W-:Y:S01]  /*5410*/  FMUL R13, R12, UR4 ;  /* 0x000000040c0d7c20 */ /* 0x000fe20008400000 */
[----:B------:R-:W-:Y:S01]  /*5420*/  IMAD.WIDE.U32 R10, R9, R20, R10 ;  /* 0x00000014090a7225 */ /* 0x000fe200078e000a */
[----:B------:R-:W-:-:S03]  /*5430*/  ULDC UR4, c[0x0][0x154] ;  /* 0x0000550000047ab9 */ /* 0x000fc60000000800 */
[----:B------:R-:W-:Y:S01]  /*5440*/  IMAD R12, R7, R20, RZ ;  /* 0x00000014070c7224 */ /* 0x000fe200078e02ff */
[----:B------:R-:W2:Y:S01]  /*5450*/  LDC R15, c[0x0][0x144] ;  /* 0x00005100ff0f7b82 */ /* 0x000ea20000000800 */
[----:B------:R-:W3:Y:S02]  /*5460*/  F2I.U32.TRUNC.NTZ R13, R13 ;  /* 0x0000000d000d7305 */ /* 0x000ee4000020f000 */
[----:B------:R-:W-:Y:S02]  /*5470*/  IMAD R7, R9, R21, R12 ;  /* 0x0000001509077224 */ /* 0x000fe400078e020c */
[----:B------:R-:W-:Y:S02]  /*5480*/  IMAD.MOV.U32 R12, RZ, RZ, 0x1 ;  /* 0x00000001ff0c7424 */ /* 0x000fe400078e00ff */
[----:B------:R-:W-:Y:S01]  /*5490*/  IMAD.IADD R7, R11, 0x1, R7 ;  /* 0x000000010b077824 */ /* 0x000fe200078e0207 */
[----:B------:R-:W4:Y:S04]  /*54a0*/  LDC R18, c[0x0][0x608] ;  /* 0x00018200ff127b82 */ /* 0x000f280000000800 */
[----:B0-----:R-:W-:-:S02]  /*54b0*/  SHF.R.U64 R14, R10, R22, R7 ;  /* 0x000000160a0e7219 */ /* 0x001fc40000001207 */
[----:B------:R-:W-:Y:S02]  /*54c0*/  I2FP.F32.U32 R10, R8 ;  /* 0x00000008000a7245 */ /* 0x000fe40000201000 */
[----:B------:R-:W0:Y:S01]  /*54d0*/  LDC R23, c[0x0][0x658] ;  /* 0x00019600ff177b82 */ /* 0x000e220000000800 */
[----:B-1----:R-:W-:Y:S01]  /*54e0*/  ISETP.NE.U32.AND P0, PT, R24, RZ, PT ;  /* 0x000000ff1800720c */ /* 0x002fe20003f05070 */
[----:B---3--:R-:W-:Y:S01]  /*54f0*/  IMAD.MOV R9, RZ, RZ, -R13 ;  /* 0x000000ffff097224 */ /* 0x008fe200078e0a0d */
[----:B------:R-:W-:Y:S01]  /*5500*/  SHF.R.U32.HI R7, RZ, R22, R7 ;  /* 0x00000016ff077219 */ /* 0x000fe20000011607 */
[----:B------:R-:W-:Y:S01]  /*5510*/  FMUL R10, R10, UR4 ;  /* 0x000000040a0a7c20 */ /* 0x000fe20008400000 */
[----:B------:R-:W-:-:S03]  /*5520*/  ISETP.NE.AND.EX P0, PT, R25, RZ, PT, P0 ;  /* 0x000000ff1900720c */ /* 0x000fc60003f05300 */
[----:B------:R-:W1:Y:S01]  /*5530*/  LDC R21, c[0x0][0x148] ;  /* 0x00005200ff157b82 */ /* 0x000e620000000800 */
[----:B--2---:R-:W-:Y:S01]  /*5540*/  IMAD R22, R15, R9, R6 ;  /* 0x000000090f167224 */ /* 0x004fe200078e0206 */
[----:B------:R2:W3:Y:S06]  /*5550*/  F2I.U32.TRUNC.NTZ R19, R10 ;  /* 0x0000000a00137305 */ /* 0x0004ec000020f000 */
[----:B------:R-:W1:Y:S01]  /*5560*/  LDC R20, c[0x0][0x600] ;  /* 0x00018000ff147b82 */ /* 0x000e620000000800 */
[-CC-:B----4-:R-:W-:Y:S02]  /*5570*/  SHF.R.U64 R17, R14, R18.reuse, R7.reuse ;  /* 0x000000120e117219 */ /* 0x190fe40000001207 */
[----:B------:R-:W-:Y:S01]  /*5580*/  SHF.R.U32.HI R6, RZ, R18, R7 ;  /* 0x00000012ff067219 */ /* 0x000fe20000011607 */
[----:B------:R-:W-:-:S04]  /*5590*/  IMAD.MOV.U32 R18, RZ, RZ, -0x1 ;  /* 0xffffffffff127424 */ /* 0x000fc800078e00ff */
[----:B------:R-:W4:Y:S01]  /*55a0*/  LDC R26, c[0x0][0x648] ;  /* 0x00019200ff1a7b82 */ /* 0x000f220000000800 */
[-C--:B0-----:R-:W-:Y:S02]  /*55b0*/  SHF.L.U32 R9, R18, R23.reuse, RZ ;  /* 0x0000001712097219 */ /* 0x081fe400000006ff */
[-CC-:B------:R-:W-:Y:S02]  /*55c0*/  SHF.R.U64 R18, R17, R23.reuse, R6.reuse ;  /* 0x0000001711127219 */ /* 0x180fe40000001206 */
[-C--:B------:R-:W-:Y:S02]  /*55d0*/  SHF.R.U32.HI R7, RZ, R23.reuse, R6 ;  /* 0x00000017ff077219 */ /* 0x080fe40000011606 */
[----:B------:R-:W-:Y:S01]  /*55e0*/  SHF.L.U32 R23, R12, R23, RZ ;  /* 0x000000170c177219 */ /* 0x000fe200000006ff */
[----:B------:R-:W0:Y:S01]  /*55f0*/  LDC R27, c[0x0][0x638] ;  /* 0x00018e00ff1b7b82 */ /* 0x000e220000000800 */
[----:B------:R-:W-:Y:S01]  /*5600*/  LOP3.LUT R28, RZ, R9, RZ, 0x33, !PT ;  /* 0x00000009ff1c7212 */ /* 0x000fe200078e33ff */
[----:B------:R-:W-:-:S06]  /*5610*/  IMAD.MOV.U32 R6, RZ, RZ, R18 ;  /* 0x000000ffff067224 */ /* 0x000fcc00078e0012 */
[----:B------:R-:W0:Y:S01]  /*5620*/  LDC R29, c[0x0][0x610] ;  /* 0x00018400ff1d7b82 */ /* 0x000e220000000800 */
[----:B--23--:R-:W-:Y:S05]  /*5630*/  @!P0 BRA `(.L_x_104) ;  /* 0x0000000000288947 */ /* 0x00cfea0003800000 */
[----:B------:R-:W2:Y:S02]  /*5640*/  LDC R9, c[0x0][0x64c] ;  /* 0x00019300ff097b82 */ /* 0x000ea40000000800 */
[----:B--2---:R-:W-:-:S05]  /*5650*/  IADD3 R9, P0, R18, R9, RZ ;  /* 0x0000000912097210 */ /* 0x004fca0007f1e0ff */
        /* <DEDUP_REMOVED lines=8> */
.L_x_104:
[----:B----4-:R-:W-:Y:S01]  /*56e0*/  SHF.R.U64 R7, R6, R26, R7 ;  /* 0x0000001a06077219 */ /* 0x010fe20000001207 */
[----:B-1----:R-:W-:Y:S01]  /*56f0*/  VIADD R11, R20, 0xffffffff ;  /* 0xffffffff140b7836 */ /* 0x002fe20000000000 */
[----:B------:R-:W-:Y:S01]  /*5700*/  LOP3.LUT R6, R17, R28, RZ, 0xc0, !PT ;  /* 0x0000001c11067212 */ /* 0x000fe200078ec0ff */
[----:B------:R-:W-:Y:S02]  /*5710*/  IMAD.MOV R19, RZ, RZ, -R19 ;  /* 0x000000ffff137224 */ /* 0x000fe400078e0a13 */
[----:B------:R-:W-:Y:S01]  /*5720*/  IMAD.MOV R9, RZ, RZ, -R7 ;  /* 0x000000ffff097224 */ /* 0x000fe200078e0a07 */
[----:B------:R-:W-:Y:S01]  /*5730*/  LOP3.LUT R11, R14, R11, RZ, 0xc0, !PT ;  /* 0x0000000b0e0b7212 */ /* 0x000fe200078ec0ff */
[----:B------:R-:W-:Y:S02]  /*5740*/  @P4 IMAD R22, R21, R19, R8 ;  /* 0x0000001315164224 */ /* 0x000fe400078e0208 */
[----:B------:R-:W-:Y:S02]  /*5750*/  IMAD R7, R23, R7, R6 ;  /* 0x0000000717077224 */ /* 0x000fe400078e0206 */
[----:B0-----:R-:W-:-:S02]  /*5760*/  IMAD R6, R9, R27, R18 ;  /* 0x0000001b09067224 */ /* 0x001fc400078e0212 */
[----:B------:R-:W-:Y:S02]  /*5770*/  IMAD R14, R7, R29, R22 ;  /* 0x0000001d070e7224 */ /* 0x000fe400078e0216 */
[----:B------:R-:W-:Y:S02]  /*5780*/  IMAD R7, R6, R20, R11 ;  /* 0x0000001406077224 */ /* 0x000fe400078e020b */
[----:B------:R-:W-:Y:S02]  /*5790*/  IMAD.MOV.U32 R10, RZ, RZ, 0x1 ;  /* 0x00000001ff0a7424 */ /* 0x000fe400078e00ff */
[----:B------:R-:W-:Y:S01]  /*57a0*/  IMAD.MOV.U32 R9, RZ, RZ, R16 ;  /* 0x000000ffff097224 */ /* 0x000fe200078e0010 */
[----:B------:R-:W-:Y:S02]  /*57b0*/  SEL R17, R7, R14, !P4 ;  /* 0x0000000e07117207 */ /* 0x000fe40006000000 */
[----:B------:R-:W-:-:S07]  /*57c0*/  SEL R14, R14, R7, !P4 ;  /* 0x000000070e0e7207 */ /* 0x000fce0006000000 */
.L_x_102:
[----:B------:R-:W-:-:S08]  /*57d0*/  NOP ;  /* 0x0000000000007918 */ /* 0x000fd00000000000 */
[----:B------:R-:W0:-:S00]  /*57e0*/  USETMAXREG.DEALLOC.CTAPOOL 0x28 ;  /* 0x00000028000079c8 */ /* 0x000e0000080e0500 */
[----:B0-----:R-:W-:-:S13]  /*57f0*/  ISETP.NE.AND P0, PT, R3, RZ, PT ;  /* 0x000000ff0300720c */ /* 0x001fda0003f05270 */
[----:B------:R-:W-:Y:S05]  /*5800*/  @P0 EXIT ;  /* 0x000000000000094d */ /* 0x000fea0003800000 */
[----:B------:R-:W-:Y:S01]  /*5810*/  LOP3.LUT P0, RZ, R10, 0xff, RZ, 0xc0, !PT ;  /* 0x000000ff0aff7812 */ /* 0x000fe2000780c0ff */
[----:B------:R-:W-:Y:S02]  /*5820*/  IMAD.MOV.U32 R10, RZ, RZ, 0x1 ;  /* 0x00000001ff0a7424 */ /* 0x000fe400078e00ff */
[----:B------:R-:W-:-:S10]  /*5830*/  IMAD.MOV.U32 R13, RZ, RZ, RZ ;  /* 0x000000ffff0d7224 */ /* 0x000fd400078e00ff */
[----:B------:R-:W-:Y:S05]  /*5840*/  @!P0 BRA `(.L_x_105) ;  /* 0x0000000c00388947 */ /* 0x000fea0003800000 */
[----:B------:R-:W0:Y:S01]  /*5850*/  LDC R3, c[0x0][0x28c] ;  /* 0x0000a300ff037b82 */ /* 0x000e220000000800 */
[----:B------:R-:W-:Y:S01]  /*5860*/  ULDC UR5, c[0x0][0x600] ;  /* 0x0001800000057ab9 */ /* 0x000fe20000000800 */
[----:B------:R-:W-:Y:S01]  /*5870*/  ULDC UR4, c[0x0][0xc] ;  /* 0x0000030000047ab9 */ /* 0x000fe20000000800 */
[----:B------:R-:W-:Y:S01]  /*5880*/  UIADD3 UR16, UR5, -0x1, URZ ;  /* 0xffffffff05107890 */ /* 0x000fe2000fffe03f */
[C---:B------:R-:W-:Y:S01]  /*5890*/  LOP3.LUT P2, RZ, R2.reuse, 0x7f, RZ, 0xc0, !PT ;  /* 0x0000007f02ff7812 */ /* 0x040fe2000784c0ff */
[----:B------:R-:W-:Y:S01]  /*58a0*/  ULDC UR6, c[0x0][0x658] ;  /* 0x0001960000067ab9 */ /* 0x000fe20000000800 */
[----:B------:R-:W-:Y:S01]  /*58b0*/  ULDC UR5, c[0x0][0x10] ;  /* 0x0000040000057ab9 */ /* 0x000fe20000000800 */
[----:B------:R-:W-:Y:S01]  /*58c0*/  UMOV UR7, 0xffffffff ;  /* 0xffffffff00077882 */ /* 0x000fe20000000000 */
[----:B------:R-:W-:Y:S01]  /*58d0*/  UMOV UR8, 0x1 ;  /* 0x0000000100087882 */ /* 0x000fe20000000000 */
[----:B------:R-:W-:Y:S01]  /*58e0*/  UIMAD.WIDE.U32 UR4, UR4, UR5, URZ ;  /* 0x00000005040472a5 */ /* 0x000fe2000f8e003f */
[----:B------:R-:W-:Y:S01]  /*58f0*/  LOP3.LUT P0, RZ, R2, 0x1f, RZ, 0xc0, !PT ;  /* 0x0000001f02ff7812 */ /* 0x000fe2000780c0ff */
[----:B------:R-:W-:Y:S01]  /*5900*/  USHF.L.U32 UR7, UR7, UR6, URZ ;  /* 0x0000000607077299 */ /* 0x000fe2000800063f */
[----:B------:R-:W-:Y:S01]  /*5910*/  BSSY B0, `(.L_x_105) ;  /* 0x00000c1000007945 */ /* 0x000fe20003800000 */
[----:B------:R-:W-:Y:S01]  /*5920*/  USHF.L.U32 UR18, UR8, UR6, URZ ;  /* 0x0000000608127299 */ /* 0x000fe2000800063f */
[----:B------:R-:W-:Y:S01]  /*5930*/  IMAD.MOV.U32 R15, RZ, RZ, 0x1 ;  /* 0x00000001ff0f7424 */ /* 0x000fe200078e00ff */
[----:B------:R-:W-:Y:S01]  /*5940*/  LOP3.LUT R16, R4, 0x2, RZ, 0xfc, !PT ;  /* 0x0000000204107812 */ /* 0x000fe200078efcff */
[----:B------:R-:W-:Y:S01]  /*5950*/  ULDC UR6, c[0x0][0x14] ;  /* 0x0000050000067ab9 */ /* 0x000fe20000000800 */
[----:B------:R-:W-:Y:S01]  /*5960*/  PLOP3.LUT P0, PT, P0, P2, PT, 0x8a, 0x0 ;  /* 0x000000000000781c */ /* 0x000fe20000705172 */
[----:B------:R-:W-:Y:S01]  /*5970*/  UIMAD.WIDE.U32 UR20, UR4, UR6, URZ ;  /* 0x00000006041472a5 */ /* 0x000fe2000f8e003f */
[----:B------:R-:W-:Y:S01]  /*5980*/  IMAD.MOV.U32 R10, RZ, RZ, 0x1 ;  /* 0x00000001ff0a7424 */ /* 0x000fe200078e00ff */
[----:B------:R-:W-:Y:S01]  /*5990*/  UIMAD UR13, UR5, UR6, URZ ;  /* 0x00000006050d72a4 */ /* 0x000fe2000f8e023f */
[----:B------:R-:W-:Y:S01]  /*59a0*/  IMAD.MOV.U32 R13, RZ, RZ, RZ ;  /* 0x000000ffff0d7224 */ /* 0x000fe200078e00ff */
[----:B------:R-:W-:Y:S01]  /*59b0*/  ULOP3.LUT UR17, URZ, UR7, URZ, 0x33, !UPT ;  /* 0x000000073f117292 */ /* 0x000fe2000f8e333f */
[----:B0-----:R-:W-:Y:S01]  /*59c0*/  VIADD R3, R3, 0x1f ;  /* 0x0000001f03037836 */ /* 0x001fe20000000000 */
[----:B------:R-:W-:Y:S01]  /*59d0*/  UIADD3 UR13, UR21, UR13, URZ ;  /* 0x0000000d150d7290 */ /* 0x000fe2000fffe03f */
[----:B------:R-:W-:-:S03]  /*59e0*/  ULDC.64 UR22, c[0x0][0x198] ;  /* 0x0000660000167ab9 */ /* 0x000fc60000000a00 */
[----:B------:R-:W-:-:S04]  /*59f0*/  SHF.R.S32.HI R6, RZ, 0x1f, R3 ;  /* 0x0000001fff067819 */ /* 0x000fc80000011403 */
[----:B------:R-:W-:-:S04]  /*5a00*/  LEA.HI R6, R6, R3, RZ, 0x5 ;  /* 0x0000000306067211 */ /* 0x000fc800078f28ff */
[----:B------:R-:W-:-:S05]  /*5a10*/  SHF.R.S32.HI R12, RZ, 0x5, R6 ;  /* 0x00000005ff0c7819 */ /* 0x000fca0000011406 */
[----:B------:R-:W-:-:S07]  /*5a20*/  VIADD R11, R12, 0x1 ;  /* 0x000000010c0b7836 */ /* 0x000fce0000000000 */
.L_x_117:
[----:B------:R-:W-:-:S03]  /*5a30*/  UMOV UR4, 0xffffffff ;  /* 0xffffffff00047882 */ /* 0x000fc60000000000 */
[----:B------:R-:W-:Y:S05]  /*5a40*/  BRA.DIV UR4, `(.L_x_106) ;  /* 0x0000000e04cc7947 */ /* 0x000fea000b800000 */
[----:B------:R-:W-:-:S13]  /*5a50*/  ELECT P1, URZ, PT ;  /* 0x00000000003f782f */ /* 0x000fda0003820000 */
.L_x_129:
[----:B------:R-:W0:Y:S01]  /*5a60*/  LDC R2, c[0x0][0x28c] ;  /* 0x0000a300ff027b82 */ /* 0x000e220000000800 */
[----:B------:R-:W-:Y:S01]  /*5a70*/  BSSY B1, `(.L_x_107) ;  /* 0x0000037000017945 */ /* 0x000fe20003800000 */
[----:B0-----:R-:W-:-:S13]  /*5a80*/  ISETP.LT.OR P1, PT, R2, 0x1, !P1 ;  /* 0x000000010200780c */ /* 0x001fda0004f21670 */
[----:B------:R-:W-:Y:S05]  /*5a90*/  @P1 BRA `(.L_x_108) ;  /* 0x0000000000d01947 */ /* 0x000fea0003800000 */
[----:B------:R-:W-:Y:S02]  /*5aa0*/  IMAD.SHL.U32 R17, R17, 0x40, RZ ;  /* 0x0000004011117824 */ /* 0x000fe400078e00ff */
[----:B------:R-:W-:Y:S02]  /*5ab0*/  IMAD.SHL.U32 R14, R14, 0x80, RZ ;  /* 0x000000800e0e7824 */ /* 0x000fe400078e00ff */
[----:B------:R-:W-:Y:S02]  /*5ac0*/  IMAD.MOV.U32 R20, RZ, RZ, RZ ;  /* 0x000000ffff147224 */ /* 0x000fe400078e00ff */
[----:B------:R-:W-:Y:S02]  /*5ad0*/  IMAD.MOV.U32 R2, RZ, RZ, R11 ;  /* 0x000000ffff027224 */ /* 0x000fe400078e000b */
[----:B------:R-:W-:Y:S02]  /*5ae0*/  IMAD.MOV.U32 R3, RZ, RZ, R10 ;  /* 0x000000ffff037224 */ /* 0x000fe400078e000a */
[----:B------:R-:W-:-:S07]  /*5af0*/  IMAD.MOV.U32 R6, RZ, RZ, R13 ;  /* 0x000000ffff067224 */ /* 0x000fce00078e000d */
.L_x_112:
[----:B------:R-:W0:Y:S01]  /*5b00*/  S2R R8, SR_CgaCtaId ;  /* 0x0000000000087919 */ /* 0x000e220000008800 */
[----:B------:R-:W-:-:S04]  /*5b10*/  MOV R7, 0x400 ;  /* 0x0000040000077802 */ /* 0x000fc80000000f00 */
[----:B0-----:R-:W-:Y:S02]  /*5b20*/  LEA R19, R8, R7, 0x18 ;  /* 0x0000000708137211 */ /* 0x001fe400078ec0ff */
[----:B------:R-:W-:Y:S01]  /*5b30*/  SHF.L.U32 R7, R3, 0x1f, RZ ;  /* 0x0000001f03077819 */ /* 0x000fe200000006ff */
[----:B------:R-:W0:Y:S02]  /*5b40*/  @!P2 LDC R8, c[0x0][0x500] ;  /* 0x00014000ff08ab82 */ /* 0x000e240000000800 */
[----:B------:R-:W-:-:S04]  /*5b50*/  IMAD R18, R6, 0x8, R19 ;  /* 0x0000000806127824 */ /* 0x000fc800078e0213 */
[----:B------:R-:W1:Y:S02]  /*5b60*/  SYNCS.PHASECHK.TRANS64.TRYWAIT P1, [R18+URZ+0x28], R7 ;  /* 0x00002807120075a7 */ /* 0x000e64000802017f */
[----:B-1----:R-:W-:Y:S05]  /*5b70*/  @!P1 BRA `(.L_x_109) ;  /* 0x0000000c00a09947 */ /* 0x002fea0003800000 */
.L_x_130:
[----:B-1----:R-:W-:Y:S01]  /*5b80*/  PRMT R7, R16, 0x9910, RZ ;  /* 0x0000991010077816 */ /* 0x002fe200000000ff */
[----:B0-----:R0:W-:Y:S03]  /*5b90*/  @!P2 SYNCS.ARRIVE.TRANS64 RZ, [R18+URZ], R8 ;  /* 0x0000000812ffa9a7 */ /* 0x0011e6000800003f */
[----:B------:R-:W-:-:S13]  /*5ba0*/  ISETP.NE.AND P1, PT, R7, 0x2, PT ;  /* 0x000000020700780c */ /* 0x000fda0003f25270 */
[----:B0-----:R-:W-:Y:S05]  /*5bb0*/  @P1 BRA `(.L_x_110) ;  /* 0x0000000000041947 */ /* 0x001fea0003800000 */
[----:B------:R-:W-:Y:S01]  /*5bc0*/  BPT.TRAP 0x1 ;  /* 0x000000040000795c */ /* 0x000fe20000300000 */
.L_x_110:
[----:B------:R-:W-:Y:S05]  /*5bd0*/  @P0 BRA `(.L_x_111) ;  /* 0x0000000000040947 */ /* 0x000fea0003800000 */
[----:B------:R-:W-:Y:S01]  /*5be0*/  BPT.TRAP 0x1 ;  /* 0x000000040000795c */ /* 0x000fe20000300000 */
.L_x_111:
[--C-:B------:R-:W-:Y:S01]  /*5bf0*/  IMAD R7, R6, 0x1000, R19.reuse ;  /* 0x0000100006077824 */ /* 0x100fe200078e0213 */
[----:B------:R-:W-:Y:S01]  /*5c00*/  R2UR UR9, R18 ;  /* 0x00000000120972ca */ /* 0x000fe200000e0000 */
[----:B------:R-:W-:Y:S01]  /*5c10*/  IMAD R19, R6, 0x800, R19 ;  /* 0x0000080006137824 */ /* 0x000fe200078e0213 */
[----:B------:R-:W-:Y:S01]  /*5c20*/  UIADD3 UR4, UP0, UR22, 0xf0, URZ ;  /* 0x000000f016047890 */ /* 0x000fe2000ff1e03f */
[----:B------:R-:W-:Y:S01]  /*5c30*/  VIADD R2, R2, 0xffffffff ;  /* 0xffffffff02027836 */ /* 0x000fe20000000000 */
[----:B------:R-:W-:Y:S01]  /*5c40*/  R2UR UR5, R7 ;  /* 0x00000000070572ca */ /* 0x000fe200000e0000 */
[----:B------:R-:W-:Y:S01]  /*5c50*/  UIADD3 UR24, UP1, UR22, 0x1f0, URZ ;  /* 0x000001f016187890 */ /* 0x000fe2000ff3e03f */
[----:B------:R-:W-:Y:S01]  /*5c60*/  R2UR UR8, R19 ;  /* 0x00000000130872ca */ /* 0x000fe200000e0000 */
[----:B------:R-:W-:Y:S01]  /*5c70*/  VIADD R6, R6, 0x1 ;  /* 0x0000000106067836 */ /* 0x000fe20000000000 */
[----:B------:R-:W-:Y:S01]  /*5c80*/  R2UR UR11, R14 ;  /* 0x000000000e0b72ca */ /* 0x000fe200000e0000 */
[----:B------:R-:W-:Y:S01]  /*5c90*/  UIADD3.X UR25, URZ, UR23, URZ, UP1, !UPT ;  /* 0x000000173f197290 */ /* 0x000fe20008ffe43f */
[C---:B------:R-:W-:Y:S01]  /*5ca0*/  R2UR UR10, R20.reuse ;  /* 0x00000000140a72ca */ /* 0x040fe200000e0000 */
[----:B------:R-:W-:Y:S01]  /*5cb0*/  UMOV UR6, 0x0 ;  /* 0x0000000000067882 */ /* 0x000fe20000000000 */
[----:B------:R-:W-:Y:S01]  /*5cc0*/  R2UR UR12, R9 ;  /* 0x00000000090c72ca */ /* 0x000fe200000e0000 */
[----:B------:R-:W-:Y:S01]  /*5cd0*/  UMOV UR7, 0x10000000 ;  /* 0x1000000000077882 */ /* 0x000fe20000000000 */
[----:B------:R-:W-:Y:S01]  /*5ce0*/  R2UR UR19, R17 ;  /* 0x00000000111372ca */ /* 0x000fe200000e0000 */
[----:B------:R-:W-:Y:S01]  /*5cf0*/  VIADD R20, R20, 0x20 ;  /* 0x0000002014147836 */ /* 0x000fe20000000000 */
[----:B------:R-:W-:Y:S01]  /*5d00*/  ISETP.GT.AND P3, PT, R2, 0x1, PT ;  /* 0x000000010200780c */ /* 0x000fe20003f64270 */
[----:B------:R-:W-:Y:S01]  /*5d10*/  UIADD3 UR14, UR5, 0x100, URZ ;  /* 0x00000100050e7890 */ /* 0x000fe2000fffe03f */
[----:B------:R-:W-:Y:S01]  /*5d20*/  ISETP.NE.AND P1, PT, R6, 0x5, PT ;  /* 0x000000050600780c */ /* 0x000fe20003f25270 */
[----:B------:R-:W-:-:S02]  /*5d30*/  UIADD3.X UR5, URZ, UR23, URZ, UP0, !UPT ;  /* 0x000000173f057290 */ /* 0x000fc400087fe43f */
[----:B------:R-:W-:Y:S01]  /*5d40*/  UIADD3 UR15, UR8, 0x5100, URZ ;  /* 0x00005100080f7890 */ /* 0x000fe2000fffe03f */
[----:B------:R-:W-:Y:S02]  /*5d50*/  SEL R8, RZ, 0x1, P1 ;  /* 0x00000001ff087807 */ /* 0x000fe40000800000 */
[----:B------:R-:W-:Y:S01]  /*5d60*/  UMOV UR8, UR14 ;  /* 0x0000000e00087c82 */ /* 0x000fe20008000000 */
[----:B------:R-:W-:Y:S02]  /*5d70*/  SEL R6, R6, RZ, P1 ;  /* 0x000000ff06067207 */ /* 0x000fe40000800000 */
[----:B------:R-:W-:Y:S01]  /*5d80*/  LOP3.LUT R3, R3, R8, RZ, 0x3c, !PT ;  /* 0x0000000803037212 */ /* 0x000fe200078e3cff */
[----:B------:R0:W-:Y:S02]  /*5d90*/  UTMALDG.3D [UR8], [UR4], desc[UR6] ;  /* 0x00000608040075b4 */ /* 0x0001e40008011000 */
[----:B0-----:R-:W-:Y:S01]  /*5da0*/  UMOV UR8, UR15 ;  /* 0x0000000f00087c82 */ /* 0x001fe20008000000 */
[----:B------:R-:W-:-:S02]  /*5db0*/  UMOV UR11, UR19 ;  /* 0x00000013000b7c82 */ /* 0x000fc40008000000 */
[----:B------:R0:W-:Y:S02]  /*5dc0*/  UTMALDG.3D [UR8], [UR24], desc[UR6] ;  /* 0x00000608180075b4 */ /* 0x0001e40008011000 */
[----:B0-----:R-:W-:Y:S05]  /*5dd0*/  @P3 BRA `(.L_x_112) ;  /* 0xfffffffc00483947 */ /* 0x001fea000383ffff */
.L_x_108:
[----:B------:R-:W-:Y:S05]  /*5de0*/  BSYNC B1 ;  /* 0x0000000000017941 */ /* 0x000fea0003800000 */
.L_x_107:
[----:B------:R-:W-:Y:S01]  /*5df0*/  LOP3.LUT P3, RZ, R15, 0xff, RZ, 0xc0, !PT ;  /* 0x000000ff0fff7812 */ /* 0x000fe2000786c0ff */
[----:B------:R-:W-:Y:S01]  /*5e00*/  IMAD.IADD R6, R12, 0x1, R13 ;  /* 0x000000010c067824 */ /* 0x000fe200078e020d */
[----:B------:R-:W-:Y:S01]  /*5e10*/  IADD3 R0, P5, R0, UR20, RZ ;  /* 0x0000001400007c10 */ /* 0x000fe2000ffbe0ff */
[----:B------:R-:W-:Y:S01]  /*5e20*/  ULDC.64 UR4, c[0x0][0x650] ;  /* 0x0001940000047ab9 */ /* 0x000fe20000000a00 */
[----:B------:R-:W-:Y:S01]  /*5e30*/  BSSY B1, `(.L_x_113) ;  /* 0x000006c000017945 */ /* 0x000fe20003800000 */
[----:B------:R-:W-:Y:S01]  /*5e40*/  IMAD.MOV.U32 R14, RZ, RZ, -0x1 ;  /* 0xffffffffff0e7424 */ /* 0x000fe200078e00ff */
[----:B------:R-:W-:Y:S01]  /*5e50*/  ISETP.GT.U32.AND P1, PT, R6, 0x4, PT ;  /* 0x000000040600780c */ /* 0x000fe20003f24070 */
[----:B------:R-:W-:Y:S01]  /*5e60*/  IMAD.MOV.U32 R17, RZ, RZ, -0x1 ;  /* 0xffffffffff117424 */ /* 0x000fe200078e00ff */
[----:B------:R-:W-:Y:S01]  /*5e70*/  IADD3.X R5, R5, UR13, RZ, P5, !PT ;  /* 0x0000000d05057c10 */ /* 0x000fe2000affe4ff */
[----:B------:R-:W-:Y:S01]  /*5e80*/  IMAD.MOV.U32 R9, RZ, RZ, -0x1 ;  /* 0xffffffffff097424 */ /* 0x000fe200078e00ff */
[----:B------:R-:W-:-:S02]  /*5e90*/  ISETP.LT.U32.AND P1, PT, R12, 0x5, P1 ;  /* 0x000000050c00780c */ /* 0x000fc40000f21070 */
[----:B------:R-:W-:Y:S01]  /*5ea0*/  PRMT R15, RZ, 0x7610, R15 ;  /* 0x00007610ff0f7816 */ /* 0x000fe2000000000f */
[----:B------:R-:W0:Y:S01]  /*5eb0*/  @P3 S2R R3, SR_CgaCtaId ;  /* 0x0000000000033919 */ /* 0x000e220000008800 */
[----:B------:R-:W-:-:S04]  /*5ec0*/  @P3 MOV R2, 0x400 ;  /* 0x0000040000023802 */ /* 0x000fc80000000f00 */
[----:B0-----:R-:W-:Y:S01]  /*5ed0*/  @P3 LEA R7, R3, R2, 0x18 ;  /* 0x0000000203073211 */ /* 0x001fe200078ec0ff */
[----:B------:R-:W-:-:S03]  /*5ee0*/  IMAD.WIDE.U32 R2, R6, -0x33333333, RZ ;  /* 0xcccccccd06027825 */ /* 0x000fc600078e00ff */
[----:B------:R0:W-:Y:S01]  /*5ef0*/  @P3 SYNCS.ARRIVE.TRANS64.A1T0 RZ, [R7+URZ+0x68], RZ ;  /* 0x000068ff07ff39a7 */ /* 0x0001e2000810003f */
[----:B------:R-:W-:Y:S02]  /*5f00*/  ISETP.GE.U32.AND P3, PT, R12, 0x5, PT ;  /* 0x000000050c00780c */ /* 0x000fe40003f66070 */
[----:B------:R-:W-:Y:S02]  /*5f10*/  PRMT R2, RZ, 0x7610, R2 ;  /* 0x00007610ff027816 */ /* 0x000fe40000000002 */
[----:B0-----:R-:W-:Y:S02]  /*5f20*/  SHF.R.U32.HI R7, RZ, 0x2, R3 ;  /* 0x00000002ff077819 */ /* 0x001fe40000011603 */
[----:B------:R-:W-:Y:S02]  /*5f30*/  SEL R3, RZ, 0x1, !P1 ;  /* 0x00000001ff037807 */ /* 0x000fe40004800000 */
[----:B------:R-:W-:Y:S01]  /*5f40*/  ISETP.GE.U32.AND P1, PT, R0, UR4, PT ;  /* 0x0000000400007c0c */ /* 0x000fe2000bf26070 */
[----:B------:R-:W-:Y:S01]  /*5f50*/  IMAD R13, R7, -0x5, R6 ;  /* 0xfffffffb070d7824 */ /* 0x000fe200078e0206 */
[----:B------:R-:W-:-:S02]  /*5f60*/  LOP3.LUT R10, R10, R3, RZ, 0x3c, !PT ;  /* 0x000000030a0a7212 */ /* 0x000fc400078e3cff */
[----:B------:R-:W-:Y:S02]  /*5f70*/  ISETP.GE.U32.AND.EX P1, PT, R5, UR5, PT, P1 ;  /* 0x0000000505007c0c */ /* 0x000fe4000bf26110 */
[----:B------:R-:W-:-:S11]  /*5f80*/  @P3 LOP3.LUT R10, R10, 0x1, R7, 0x78, !PT ;  /* 0x000000010a0a3812 */ /* 0x000fd600078e7807 */
[----:B------:R-:W-:Y:S05]  /*5f90*/  @P1 BRA `(.L_x_114) ;  /* 0x0000000400541947 */ /* 0x000fea0003800000 */
[----:B------:R-:W-:Y:S01]  /*5fa0*/  ULDC.64 UR4, c[0x0][0x628] ;  /* 0x00018a0000047ab9 */ /* 0x000fe20000000a00 */
[----:B------:R-:W0:Y:S01]  /*5fb0*/  S2R R17, SR_CTAID.X ;  /* 0x0000000000117919 */ /* 0x000e220000002500 */
[----:B------:R-:W-:Y:S01]  /*5fc0*/  ISETP.NE.U32.AND P1, PT, RZ, UR4, PT ;  /* 0x00000004ff007c0c */ /* 0x000fe2000bf25070 */
[----:B------:R-:W-:Y:S01]  /*5fd0*/  ULDC UR7, c[0x0][0x630] ;  /* 0x00018c0000077ab9 */ /* 0x000fe20000000800 */
[----:B------:R-:W-:Y:S01]  /*5fe0*/  IMAD.MOV.U32 R2, RZ, RZ, R0 ;  /* 0x000000ffff027224 */ /* 0x000fe200078e0000 */
[----:B------:R-:W1:Y:S01]  /*5ff0*/  S2R R14, SR_CTAID.Y ;  /* 0x00000000000e7919 */ /* 0x000e620000002600 */
[----:B------:R-:W-:Y:S01]  /*6000*/  ISETP.NE.AND.EX P1, PT, RZ, UR5, PT, P1 ;  /* 0x00000005ff007c0c */ /* 0x000fe2000bf25310 */
[----:B------:R-:W-:-:S12]  /*6010*/  IMAD.MOV.U32 R3, RZ, RZ, R5 ;  /* 0x000000ffff037224 */ /* 0x000fd800078e0005 */
[----:B------:R-:W-:Y:S05]  /*6020*/  @!P1 BRA `(.L_x_115) ;  /* 0x0000000000289947 */ /* 0x000fea0003800000 */
[----:B------:R-:W-:Y:S02]  /*6030*/  ULDC UR6, c[0x0][0x634] ;  /* 0x00018d0000067ab9 */ /* 0x000fe40000000800 */
[----:B------:R-:W-:-:S05]  /*6040*/  IADD3 R9, P1, R0, UR6, RZ ;  /* 0x0000000600097c10 */ /* 0x000fca000ff3e0ff */
[----:B------:R-:W-:-:S04]  /*6050*/  IMAD.X R19, RZ, RZ, R5, P1 ;  /* 0x000000ffff137224 */ /* 0x000fc800008e0605 */
[----:B------:R-:W-:-:S04]  /*6060*/  IMAD.WIDE.U32 R6, R19, UR4, RZ ;  /* 0x0000000413067c25 */ /* 0x000fc8000f8e00ff */
[----:B------:R-:W-:-:S04]  /*6070*/  IMAD.WIDE.U32 R6, P1, R9, UR5, R6 ;  /* 0x0000000509067c25 */ /* 0x000fc8000f820006 */
[----:B------:R-:W-:-:S04]  /*6080*/  IMAD.WIDE.U32 R8, R9, UR4, RZ ;  /* 0x0000000409087c25 */ /* 0x000fc8000f8e00ff */
[----:B------:R-:W-:Y:S01]  /*6090*/  IMAD.X R3, RZ, RZ, RZ, P1 ;  /* 0x000000ffff037224 */ /* 0x000fe200008e06ff */
[----:B------:R-:W-:Y:S01]  /*60a0*/  IADD3 RZ, P1, R9, R6, RZ ;  /* 0x0000000609ff7210 */ /* 0x000fe20007f3e0ff */
[----:B------:R-:W-:-:S04]  /*60b0*/  IMAD.MOV.U32 R2, RZ, RZ, R7 ;  /* 0x000000ffff027224 */ /* 0x000fc800078e0007 */
[----:B------:R-:W-:-:S08]  /*60c0*/  IMAD.WIDE.U32.X R2, R19, UR5, R2, P1 ;  /* 0x0000000513027c25 */ /* 0x000fd000088e0402 */
.L_x_115:
[--C-:B------:R-:W-:Y:S01]  /*60d0*/  SHF.R.U64 R8, R2, UR7, R3.reuse ;  /* 0x0000000702087c19 */ /* 0x100fe20008001203 */
[----:B------:R-:W-:Y:S01]  /*60e0*/  ULDC.64 UR4, c[0x0][0x620] ;  /* 0x0001880000047ab9 */ /* 0x000fe20000000a00 */
[----:B------:R-:W-:Y:S01]  /*60f0*/  SHF.R.U32.HI R2, RZ, UR7, R3 ;  /* 0x00000007ff027c19 */ /* 0x000fe20008011603 */
[----:B------:R-:W-:Y:S01]  /*6100*/  IMAD.MOV.U32 R3, RZ, RZ, R5 ;  /* 0x000000ffff037224 */ /* 0x000fe200078e0005 */
[----:B------:R-:W-:Y:S01]  /*6110*/  IADD3 R7, P1, RZ, -R8, RZ ;  /* 0x80000008ff077210 */ /* 0x000fe20007f3e0ff */
[----:B------:R-:W2:Y:S01]  /*6120*/  LDC R22, c[0x0][0x144] ;  /* 0x00005100ff167b82 */ /* 0x000ea20000000800 */
[----:B0-----:R-:W-:Y:S01]  /*6130*/  I2FP.F32.U32 R9, R17 ;  /* 0x0000001100097245 */ /* 0x001fe20000201000 */
[----:B------:R-:W-:Y:S01]  /*6140*/  ULDC.64 UR8, c[0x0][0x640] ;  /* 0x0001900000087ab9 */ /* 0x000fe20000000a00 */
[----:B------:R-:W-:Y:S01]  /*6150*/  ULDC UR6, c[0x0][0x608] ;  /* 0x0001820000067ab9 */ /* 0x000fe20000000800 */
[----:B------:R-:W-:Y:S01]  /*6160*/  IMAD.X R2, RZ, RZ, ~R2, P1 ;  /* 0x000000ffff027224 */ /* 0x000fe200008e0e02 */
[----:B------:R-:W-:-:S03]  /*6170*/  ISETP.NE.U32.AND P1, PT, RZ, UR8, PT ;  /* 0x00000008ff007c0c */ /* 0x000fc6000bf25070 */
[----:B------:R-:W-:Y:S01]  /*6180*/  IMAD R6, R2, UR4, RZ ;  /* 0x0000000402067c24 */ /* 0x000fe2000f8e02ff */
[----:B------:R-:W0:Y:S01]  /*6190*/  LDC R19, c[0x0][0x148] ;  /* 0x00005200ff137b82 */ /* 0x000e220000000800 */
[----:B------:R-:W-:Y:S01]  /*61a0*/  IMAD.MOV.U32 R2, RZ, RZ, R0 ;  /* 0x000000ffff027224 */ /* 0x000fe200078e0000 */
[----:B------:R-:W-:-:S03]  /*61b0*/  ISETP.NE.AND.EX P1, PT, RZ, UR9, PT, P1 ;  /* 0x00000009ff007c0c */ /* 0x000fc6000bf25310 */
[----:B------:R-:W-:Y:S01]  /*61c0*/  IMAD.WIDE.U32 R2, R7, UR4, R2 ;  /* 0x0000000407027c25 */ /* 0x000fe2000f8e0002 */
[----:B------:R-:W-:-:S03]  /*61d0*/  ULDC UR4, c[0x0][0x150] ;  /* 0x0000540000047ab9 */ /* 0x000fc60000000800 */
[----:B------:R-:W-:Y:S02]  /*61e0*/  IMAD R7, R7, UR5, R6 ;  /* 0x0000000507077c24 */ /* 0x000fe4000f8e0206 */
[----:B------:R-:W-:Y:S01]  /*61f0*/  FMUL R6, R9, UR4 ;  /* 0x0000000409067c20 */ /* 0x000fe20008400000 */
[----:B------:R-:W-:Y:S01]  /*6200*/  ULDC UR4, c[0x0][0x618] ;  /* 0x0001860000047ab9 */ /* 0x000fe20000000800 */
[----:B------:R-:W-:Y:S01]  /*6210*/  ULDC UR5, c[0x0][0x154] ;  /* 0x0000550000057ab9 */ /* 0x000fe20000000800 */
[----:B------:R-:W-:-:S03]  /*6220*/  IMAD.IADD R3, R3, 0x1, R7 ;  /* 0x0000000103037824 */ /* 0x000fc600078e0207 */
[----:B------:R-:W3:Y:S02]  /*6230*/  F2I.U32.TRUNC.NTZ R6, R6 ;  /* 0x0000000600067305 */ /* 0x000ee4000020f000 */
[----:B------:R-:W-:Y:S02]  /*6240*/  SHF.R.U64 R9, R2, UR4, R3 ;  /* 0x0000000402097c19 */ /* 0x000fe40008001203 */
[----:B-1----:R-:W-:-:S05]  /*6250*/  I2FP.F32.U32 R2, R14 ;  /* 0x0000000e00027245 */ /* 0x002fca0000201000 */
[----:B------:R-:W-:Y:S01]  /*6260*/  FMUL R21, R2, UR5 ;  /* 0x0000000502157c20 */ /* 0x000fe20008400000 */
[----:B------:R-:W-:Y:S01]  /*6270*/  SHF.R.U32.HI R2, RZ, UR4, R3 ;  /* 0x00000004ff027c19 */ /* 0x000fe20008011603 */
[----:B------:R-:W-:-:S03]  /*6280*/  ULDC UR4, c[0x0][0x658] ;  /* 0x0001960000047ab9 */ /* 0x000fc60000000800 */
[--C-:B------:R-:W-:Y:S01]  /*6290*/  SHF.R.U64 R20, R9, UR6, R2.reuse ;  /* 0x0000000609147c19 */ /* 0x100fe20008001202 */
[----:B------:R-:W1:Y:S01]  /*62a0*/  F2I.U32.TRUNC.NTZ R21, R21 ;  /* 0x0000001500157305 */ /* 0x000e62000020f000 */
[----:B------:R-:W-:Y:S01]  /*62b0*/  SHF.R.U32.HI R3, RZ, UR6, R2 ;  /* 0x00000006ff037c19 */ /* 0x000fe20008011602 */
[----:B---3--:R-:W-:-:S03]  /*62c0*/  IMAD.MOV R6, RZ, RZ, -R6 ;  /* 0x000000ffff067224 */ /* 0x008fc600078e0a06 */
[----:B------:R-:W-:Y:S01]  /*62d0*/  SHF.R.U64 R18, R20, UR4, R3 ;  /* 0x0000000414127c19 */ /* 0x000fe20008001203 */
[----:B--2---:R-:W-:Y:S01]  /*62e0*/  IMAD R17, R22, R6, R17 ;  /* 0x0000000616117224 */ /* 0x004fe200078e0211 */
[----:B------:R-:W-:-:S03]  /*62f0*/  SHF.R.U32.HI R23, RZ, UR4, R3 ;  /* 0x00000004ff177c19 */ /* 0x000fc60008011603 */
[----:B------:R-:W-:Y:S02]  /*6300*/  IMAD.MOV.U32 R2, RZ, RZ, R18 ;  /* 0x000000ffff027224 */ /* 0x000fe400078e0012 */
[----:B------:R-:W-:Y:S01]  /*6310*/  IMAD.MOV.U32 R3, RZ, RZ, R23 ;  /* 0x000000ffff037224 */ /* 0x000fe200078e0017 */
[----:B------:R-:W-:Y:S06]  /*6320*/  @!P1 BRA `(.L_x_116) ;  /* 0x0000000000289947 */ /* 0x000fec0003800000 */
[----:B------:R-:W-:Y:S02]  /*6330*/  ULDC UR4, c[0x0][0x64c] ;  /* 0x0001930000047ab9 */ /* 0x000fe40000000800 */
[----:B------:R-:W-:-:S05]  /*6340*/  IADD3 R3, P1, R18, UR4, RZ ;  /* 0x0000000412037c10 */ /* 0x000fca000ff3e0ff */
[----:B------:R-:W-:-:S04]  /*6350*/  IMAD.X R23, RZ, RZ, R23, P1 ;  /* 0x000000ffff177224 */ /* 0x000fc800008e0617 */
[----:B------:R-:W-:-:S04]  /*6360*/  IMAD.WIDE.U32 R6, R23, UR8, RZ ;  /* 0x0000000817067c25 */ /* 0x000fc8000f8e00ff */
[----:B------:R-:W-:-:S04]  /*6370*/  IMAD.WIDE.U32 R6, P1, R3, UR9, R6 ;  /* 0x0000000903067c25 */ /* 0x000fc8000f820006 */
[----:B------:R-:W-:-:S04]  /*6380*/  IMAD.WIDE.U32 R2, R3, UR8, RZ ;  /* 0x0000000803027c25 */ /* 0x000fc8000f8e00ff */
[----:B------:R-:W-:Y:S01]  /*6390*/  IMAD.MOV.U32 R2, RZ, RZ, R7 ;  /* 0x000000ffff027224 */ /* 0x000fe200078e0007 */
[----:B------:R-:W-:Y:S01]  /*63a0*/  IADD3 RZ, P3, R3, R6, RZ ;  /* 0x0000000603ff7210 */ /* 0x000fe20007f7e0ff */
[----:B------:R-:W-:-:S04]  /*63b0*/  IMAD.X R3, RZ, RZ, RZ, P1 ;  /* 0x000000ffff037224 */ /* 0x000fc800008e06ff */
[----:B------:R-:W-:-:S08]  /*63c0*/  IMAD.WIDE.U32.X R2, R23, UR9, R2, P3 ;  /* 0x0000000917027c25 */ /* 0x000fd000098e0402 */
.L_x_116:
[----:B------:R-:W-:Y:S01]  /*63d0*/  ULDC UR4, c[0x0][0x648] ;  /* 0x0001920000047ab9 */ /* 0x000fe20000000800 */
[----:B-1----:R-:W-:Y:S01]  /*63e0*/  IMAD.MOV R21, RZ, RZ, -R21 ;  /* 0x000000ffff157224 */ /* 0x002fe200078e0a15 */
[----:B------:R-:W-:Y:S01]  /*63f0*/  SHF.R.U64 R3, R2, UR4, R3 ;  /* 0x0000000402037c19 */ /* 0x000fe20008001203 */
[----:B------:R-:W-:Y:S01]  /*6400*/  ULDC UR4, c[0x0][0x638] ;  /* 0x00018e0000047ab9 */ /* 0x000fe20000000800 */
[----:B------:R-:W-:Y:S01]  /*6410*/  LOP3.LUT R20, R20, UR17, RZ, 0xc0, !PT ;  /* 0x0000001114147c12 */ /* 0x000fe2000f8ec0ff */
[----:B0-----:R-:W-:Y:S01]  /*6420*/  @P4 IMAD R17, R19, R21, R14 ;  /* 0x0000001513114224 */ /* 0x001fe200078e020e */
[----:B------:R-:W-:Y:S01]  /*6430*/  ULDC UR5, c[0x0][0x610] ;  /* 0x0001840000057ab9 */ /* 0x000fe20000000800 */
[----:B------:R-:W-:Y:S02]  /*6440*/  IMAD.MOV R7, RZ, RZ, -R3 ;  /* 0x000000ffff077224 */ /* 0x000fe400078e0a03 */
[----:B------:R-:W-:Y:S01]  /*6450*/  IMAD R14, R3, UR18, R20 ;  /* 0x00000012030e7c24 */ /* 0x000fe2000f8e0214 */
[----:B------:R-:W-:Y:S01]  /*6460*/  LOP3.LUT R3, R9, UR16, RZ, 0xc0, !PT ;  /* 0x0000001009037c12 */ /* 0x000fe2000f8ec0ff */
[----:B------:R-:W-:Y:S01]  /*6470*/  IMAD R18, R7, UR4, R18 ;  /* 0x0000000407127c24 */ /* 0x000fe2000f8e0212 */
[----:B------:R-:W-:Y:S01]  /*6480*/  ULDC UR4, c[0x0][0x600] ;  /* 0x0001800000047ab9 */ /* 0x000fe20000000800 */
[----:B------:R-:W-:-:S02]  /*6490*/  IMAD R14, R14, UR5, R17 ;  /* 0x000000050e0e7c24 */ /* 0x000fc4000f8e0211 */
[----:B------:R-:W-:Y:S02]  /*64a0*/  IMAD R3, R18, UR4, R3 ;  /* 0x0000000412037c24 */ /* 0x000fe4000f8e0203 */
[----:B------:R-:W-:Y:S02]  /*64b0*/  IMAD.MOV.U32 R2, RZ, RZ, 0x1 ;  /* 0x00000001ff027424 */ /* 0x000fe400078e00ff */
[----:B------:R-:W-:Y:S01]  /*64c0*/  IMAD.MOV.U32 R9, RZ, RZ, R8 ;  /* 0x000000ffff097224 */ /* 0x000fe200078e0008 */
[----:B------:R-:W-:Y:S02]  /*64d0*/  SEL R17, R3, R14, !P4 ;  /* 0x0000000e03117207 */ /* 0x000fe40006000000 */
[----:B------:R-:W-:-:S07]  /*64e0*/  SEL R14, R14, R3, !P4 ;  /* 0x000000030e0e7207 */ /* 0x000fce0006000000 */
.L_x_114:
[----:B------:R-:W-:Y:S05]  /*64f0*/  BSYNC B1 ;  /* 0x0000000000017941 */ /* 0x000fea0003800000 */
.L_x_113:
[----:B------:R-:W-:-:S13]  /*6500*/  LOP3.LUT P1, RZ, R2, 0xff, RZ, 0xc0, !PT ;  /* 0x000000ff02ff7812 */ /* 0x000fda000782c0ff */
[----:B------:R-:W-:Y:S05]  /*6510*/  @P1 BRA `(.L_x_117) ;  /* 0xfffffff400441947 */ /* 0x000fea000383ffff */
[----:B------:R-:W-:Y:S05]  /*6520*/  BSYNC B0 ;  /* 0x0000000000007941 */ /* 0x000fea0003800000 */
.L_x_105:
[----:B------:R-:W-:-:S03]  /*6530*/  UMOV UR4, 0xffffffff ;  /* 0xffffffff00047882 */ /* 0x000fc60000000000 */
[----:B------:R-:W-:Y:S05]  /*6540*/  BRA.DIV UR4, `(.L_x_118) ;  /* 0x0000000604407947 */ /* 0x000fea000b800000 */
[----:B------:R-:W-:-:S13]  /*6550*/  ELECT P0, URZ, PT ;  /* 0x00000000003f782f */ /* 0x000fda0003800000 */
.L_x_133:
[----:B------:R-:W-:Y:S04]  /*6560*/  BSSY B0, `(.L_x_119) ;  /* 0x0000034000007945 */ /* 0x000fe80003800000 */
[----:B------:R-:W-:Y:S05]  /*6570*/  @!P0 BRA `(.L_x_120) ;  /* 0x0000000000c88947 */ /* 0x000fea0003800000 */
[----:B------:R-:W-:-:S04]  /*6580*/  LOP3.LUT R4, R4, 0x2, RZ, 0xfc, !PT ;  /* 0x0000000204047812 */ /* 0x000fc800078efcff */
[----:B------:R-:W-:-:S13]  /*6590*/  ISETP.NE.AND P0, PT, R4, 0x3, PT ;  /* 0x000000030400780c */ /* 0x000fda0003f05270 */
[----:B------:R-:W-:Y:S05]  /*65a0*/  @!P0 BRA `(.L_x_121) ;  /* 0x0000000000048947 */ /* 0x000fea0003800000 */
[----:B------:R-:W-:Y:S01]  /*65b0*/  BPT.TRAP 0x1 ;  /* 0x000000040000795c */ /* 0x000fe20000300000 */
.L_x_121:
[----:B------:R-:W0:Y:S01]  /*65c0*/  S2R R3, SR_CgaCtaId ;  /* 0x0000000000037919 */ /* 0x000e220000008800 */
[----:B------:R-:W-:Y:S02]  /*65d0*/  MOV R0, 0x400 ;  /* 0x0000040000007802 */ /* 0x000fe40000000f00 */
[----:B------:R-:W-:Y:S02]  /*65e0*/  SHF.L.U32 R2, R10, 0x1f, RZ ;  /* 0x0000001f0a027819 */ /* 0x000fe400000006ff */
[----:B0-----:R-:W-:-:S05]  /*65f0*/  LEA R0, R3, R0, 0x18 ;  /* 0x0000000003007211 */ /* 0x001fca00078ec0ff */
[----:B------:R-:W-:-:S04]  /*6600*/  VIADD R0, R0, 0x28 ;  /* 0x0000002800007836 */ /* 0x000fc80000000000 */
[C---:B------:R-:W-:Y:S02]  /*6610*/  IMAD R5, R13.reuse, 0x8, R0 ;  /* 0x000000080d057824 */ /* 0x040fe400078e0200 */
[----:B------:R-:W-:Y:S02]  /*6620*/  VIADD R13, R13, 0x1 ;  /* 0x000000010d0d7836 */ /* 0x000fe40000000000 */
[----:B------:R-:W0:Y:S03]  /*6630*/  SYNCS.PHASECHK.TRANS64.TRYWAIT P0, [R5+URZ], R2 ;  /* 0x00000002050075a7 */ /* 0x000e26000800017f */
[----:B------:R-:W-:-:S04]  /*6640*/  ISETP.NE.AND P1, PT, R13, 0x5, PT ;  /* 0x000000050d00780c */ /* 0x000fc80003f25270 */
[----:B------:R-:W-:Y:S02]  /*6650*/  SEL R3, RZ, 0x1, P1 ;  /* 0x00000001ff037807 */ /* 0x000fe40000800000 */
[----:B------:R-:W-:Y:S02]  /*6660*/  SEL R13, R13, RZ, P1 ;  /* 0x000000ff0d0d7207 */ /* 0x000fe40000800000 */
[----:B------:R-:W-:-:S03]  /*6670*/  LOP3.LUT R10, R10, R3, RZ, 0x3c, !PT ;  /* 0x000000030a0a7212 */ /* 0x000fc600078e3cff */
[----:B------:R-:W-:Y:S01]  /*6680*/  IMAD R7, R13, 0x8, R0 ;  /* 0x000000080d077824 */ /* 0x000fe200078e0200 */
[----:B------:R-:W-:Y:S01]  /*6690*/  SHF.L.U32 R4, R10, 0x1f, RZ ;  /* 0x0000001f0a047819 */ /* 0x000fe200000006ff */
[----:B0-----:R-:W-:Y:S06]  /*66a0*/  @!P0 BRA `(.L_x_122) ;  /* 0x00000004000c8947 */ /* 0x001fec0003800000 */
.L_x_134:
[----:B------:R-:W1:Y:S01]  /*66b0*/  SYNCS.PHASECHK.TRANS64.TRYWAIT P0, [R7+URZ], R4 ;  /* 0x00000004070075a7 */ /* 0x000e62000800017f */
[----:B0-----:R-:W-:-:S05]  /*66c0*/  VIADD R2, R13, 0x1 ;  /* 0x000000010d027836 */ /* 0x001fca0000000000 */
[----:B------:R-:W-:-:S04]  /*66d0*/  ISETP.NE.AND P1, PT, R2, 0x5, PT ;  /* 0x000000050200780c */ /* 0x000fc80003f25270 */
[----:B------:R-:W-:Y:S02]  /*66e0*/  SEL R3, RZ, 0x1, P1 ;  /* 0x00000001ff037807 */ /* 0x000fe40000800000 */
[----:B------:R-:W-:Y:S02]  /*66f0*/  SEL R9, R2, RZ, P1 ;  /* 0x000000ff02097207 */ /* 0x000fe40000800000 */
[----:B------:R-:W-:-:S03]  /*6700*/  LOP3.LUT R10, R10, R3, RZ, 0x3c, !PT ;  /* 0x000000030a0a7212 */ /* 0x000fc600078e3cff */
[----:B------:R-:W-:Y:S01]  /*6710*/  IMAD R8, R9, 0x8, R0 ;  /* 0x0000000809087824 */ /* 0x000fe200078e0200 */
[----:B------:R-:W-:Y:S01]  /*6720*/  SHF.L.U32 R5, R10, 0x1f, RZ ;  /* 0x0000001f0a057819 */ /* 0x000fe200000006ff */
[----:B-1----:R-:W-:Y:S06]  /*6730*/  @!P0 BRA `(.L_x_123) ;  /* 0x0000000000fc8947 */ /* 0x002fec0003800000 */
.L_x_135:
[----:B------:R-:W1:Y:S01]  /*6740*/  SYNCS.PHASECHK.TRANS64.TRYWAIT P0, [R8+URZ], R5 ;  /* 0x00000005080075a7 */ /* 0x000e62000800017f */
[----:B------:R-:W-:-:S05]  /*6750*/  VIADD R2, R9, 0x1 ;  /* 0x0000000109027836 */ /* 0x000fca0000000000 */
[----:B------:R-:W-:-:S04]  /*6760*/  ISETP.NE.AND P1, PT, R2, 0x5, PT ;  /* 0x000000050200780c */ /* 0x000fc80003f25270 */
[----:B------:R-:W-:Y:S02]  /*6770*/  SEL R3, RZ, 0x1, P1 ;  /* 0x00000001ff037807 */ /* 0x000fe40000800000 */
[----:B0-----:R-:W-:Y:S02]  /*6780*/  SEL R7, R2, RZ, P1 ;  /* 0x000000ff02077207 */ /* 0x001fe40000800000 */
[----:B------:R-:W-:-:S03]  /*6790*/  LOP3.LUT R9, R10, R3, RZ, 0x3c, !PT ;  /* 0x000000030a097212 */ /* 0x000fc600078e3cff */
[----:B------:R-:W-:Y:S01]  /*67a0*/  IMAD R11, R7, 0x8, R0 ;  /* 0x00000008070b7824 */ /* 0x000fe200078e0200 */
[----:B------:R-:W-:Y:S01]  /*67b0*/  SHF.L.U32 R6, R9, 0x1f, RZ ;  /* 0x0000001f09067819 */ /* 0x000fe200000006ff */
[----:B-1----:R-:W-:Y:S06]  /*67c0*/  @!P0 BRA `(.L_x_124) ;  /* 0x0000000000ec8947 */ /* 0x002fec0003800000 */
.L_x_136:
[----:B------:R-:W1:Y:S01]  /*67d0*/  SYNCS.PHASECHK.TRANS64.TRYWAIT P0, [R11+URZ], R6 ;  /* 0x000000060b0075a7 */ /* 0x000e62000800017f */
[----:B------:R-:W-:-:S05]  /*67e0*/  VIADD R2, R7, 0x1 ;  /* 0x0000000107027836 */ /* 0x000fca0000000000 */
[----:B------:R-:W-:-:S04]  /*67f0*/  ISETP.NE.AND P1, PT, R2, 0x5, PT ;  /* 0x000000050200780c */ /* 0x000fc80003f25270 */
[----:B------:R-:W-:Y:S02]  /*6800*/  SEL R4, RZ, 0x1, P1 ;  /* 0x00000001ff047807 */ /* 0x000fe40000800000 */
[----:B------:R-:W-:Y:S02]  /*6810*/  SEL R3, R2, RZ, P1 ;  /* 0x000000ff02037207 */ /* 0x000fe40000800000 */
[----:B------:R-:W-:Y:S01]  /*6820*/  LOP3.LUT R4, R9, R4, RZ, 0x3c, !PT ;  /* 0x0000000409047212 */ /* 0x000fe200078e3cff */
[----:B-1----:R-:W-:Y:S06]  /*6830*/  @!P0 BRA `(.L_x_125) ;  /* 0x0000000000e48947 */ /* 0x002fec0003800000 */
.L_x_137:
[----:B------:R-:W-:Y:S01]  /*6840*/  IMAD R3, R3, 0x8, R0 ;  /* 0x0000000803037824 */ /* 0x000fe200078e0200 */
[----:B------:R-:W-:-:S07]  /*6850*/  SHF.L.U32 R0, R4, 0x1f, RZ ;  /* 0x0000001f04007819 */ /* 0x000fce00000006ff */
.L_x_126:
[----:B--2---:R2:W3:Y:S02]  /*6860*/  SYNCS.PHASECHK.TRANS64.TRYWAIT P0, [R3+URZ], R0 ;  /* 0x00000000030075a7 */ /* 0x0044e4000800017f */
[----:B---3--:R-:W-:Y:S05]  /*6870*/  @!P0 NANOSLEEP.SYNCS 0x989680 ;  /* 0x009896800000895d */ /* 0x008fea0003900000 */
[----:B------:R-:W3:Y:S02]  /*6880*/  @!P0 SYNCS.PHASECHK.TRANS64 P0, [R3+URZ], R0 ;  /* 0x00000000030085a7 */ /* 0x000ee4000800007f */
[----:B---3--:R-:W-:Y:S05]  /*6890*/  @!P0 BRA `(.L_x_126) ;  /* 0xfffffffc00f08947 */ /* 0x008fea000383ffff */
.L_x_120:
[----:B------:R-:W-:Y:S05]  /*68a0*/  BSYNC B0 ;  /* 0x0000000000007941 */ /* 0x000fea0003800000 */
.L_x_119:
[----:B------:R-:W-:Y:S05]  /*68b0*/  EXIT ;  /* 0x000000000000794d */ /* 0x000fea0003800000 */
.L_x_17:
[----:B-1----:R-:W-:-:S04]  /*68c0*/  IMAD.U32 R7, RZ, RZ, UR6 ;  /* 0x00000006ff077e24 */ /* 0x002fc8000f8e00ff */
[----:B------:R1:W3:Y:S03]  /*68d0*/  SYNCS.PHASECHK.TRANS64.TRYWAIT P0, [R7+URZ], R6 ;  /* 0x00000006070075a7 */ /* 0x0002e6000800017f */
[----:B---3--:R-:W-:Y:S05]  /*68e0*/  @!P0 NANOSLEEP.SYNCS 0x989680 ;  /* 0x009896800000895d */ /* 0x008fea0003900000 */
[----:B------:R-:W3:Y:S02]  /*68f0*/  @!P0 SYNCS.PHASECHK.TRANS64 P0, [R7+URZ], R6 ;  /* 0x00000006070085a7 */ /* 0x000ee4000800007f */
[----:B---3--:R-:W-:Y:S05]  /*6900*/  @!P0 BRA `(.L_x_17) ;  /* 0xfffffffc00ec8947 */ /* 0x008fea000383ffff */
[----:B------:R-:W-:Y:S05]  /*6910*/  BRA `(.L_x_16) ;  /* 0xffffffa8009c7947 */ /* 0x000fea000383ffff */
.L_x_23:
[----:B-1----:R-:W-:-:S04]  /*6920*/  IMAD.U32 R8, RZ, RZ, UR12 ;  /* 0x0000000cff087e24 */ /* 0x002fc8000f8e00ff */
[----:B------:R1:W3:Y:S03]  /*6930*/  SYNCS.PHASECHK.TRANS64.TRYWAIT P0, [R8+URZ], R7 ;  /* 0x00000007080075a7 */ /* 0x0002e6000800017f */
[----:B---3--:R-:W-:Y:S05]  /*6940*/  @!P0 NANOSLEEP.SYNCS 0x989680 ;  /* 0x009896800000895d */ /* 0x008fea0003900000 */
[----:B------:R-:W3:Y:S02]  /*6950*/  @!P0 SYNCS.PHASECHK.TRANS64 P0, [R8+URZ], R7 ;  /* 0x00000007080085a7 */ /* 0x000ee4000800007f */
[----:B---3--:R-:W-:Y:S05]  /*6960*/  @!P0 BRA `(.L_x_23) ;  /* 0xfffffffc00ec8947 */ /* 0x008fea000383ffff */
[----:B------:R-:W-:Y:S05]  /*6970*/  BRA `(.L_x_22) ;  /* 0xffffffb0000c7947 */ /* 0x000fea000383ffff */
.L_x_106:
[----:B------:R-:W-:Y:S01]  /*6980*/  BSSY B1, `(.L_x_127) ;  /* 0x0000006000017945 */ /* 0x000fe20003800000 */
[----:B------:R-:W-:-:S07]  /*6990*/  IMAD.MOV.U32 R2, RZ, RZ, -0x1 ;  /* 0xffffffffff027424 */ /* 0x000fce00078e00ff */
[----:B------:R-:W-:Y:S05]  /*69a0*/  WARPSYNC.COLLECTIVE R2, `(.L_x_128) ;  /* 0x00000000020c7348 */ /* 0x000fea0003c00000 */
[----:B------:R-:W-:Y:S02]  /*69b0*/  ELECT P1, UR62, PT ;  /* 0x00000000003e782f */ /* 0x000fe40003820000 */
[----:B------:R-:W-:Y:S01]  /*69c0*/  MOV R2, UR62 ;  /* 0x0000003e00027c02 */ /* 0x000fe20008000f00 */
[----:B------:R-:W-:Y:S10]  /*69d0*/  ENDCOLLECTIVE ;  /* 0x000000000000791b */ /* 0x000ff40003800000 */
.L_x_128:
[----:B------:R-:W-:Y:S05]  /*69e0*/  BSYNC B1 ;  /* 0x0000000000017941 */ /* 0x000fea0003800000 */
.L_x_127:
[----:B------:R-:W-:Y:S05]  /*69f0*/  BRA `(.L_x_129) ;  /* 0xfffffff000187947 */ /* 0x000fea000383ffff */
.L_x_109:
[----:B-1----:R1:W2:Y:S02]  /*6a00*/  SYNCS.PHASECHK.TRANS64.TRYWAIT P1, [R18+URZ+0x28], R7 ;  /* 0x00002807120075a7 */ /* 0x0022a4000802017f */
[----:B--2---:R-:W-:Y:S05]  /*6a10*/  @!P1 NANOSLEEP.SYNCS 0x989680 ;  /* 0x009896800000995d */ /* 0x004fea0003900000 */
[----:B------:R-:W2:Y:S02]  /*6a20*/  @!P1 SYNCS.PHASECHK.TRANS64 P1, [R18+URZ+0x28], R7 ;  /* 0x00002807120095a7 */ /* 0x000ea4000802007f */
[----:B--2---:R-:W-:Y:S05]  /*6a30*/  @!P1 BRA `(.L_x_109) ;  /* 0xfffffffc00f09947 */ /* 0x004fea000383ffff */
[----:B------:R-:W-:Y:S05]  /*6a40*/  BRA `(.L_x_130) ;  /* 0xfffffff0004c7947 */ /* 0x000fea000383ffff */
.L_x_118:
[----:B------:R-:W-:Y:S01]  /*6a50*/  BSSY B0, `(.L_x_131) ;  /* 0x0000006000007945 */ /* 0x000fe20003800000 */
[----:B------:R-:W-:-:S07]  /*6a60*/  IMAD.MOV.U32 R2, RZ, RZ, -0x1 ;  /* 0xffffffffff027424 */ /* 0x000fce00078e00ff */
[----:B------:R-:W-:Y:S05]  /*6a70*/  WARPSYNC.COLLECTIVE R2, `(.L_x_132) ;  /* 0x00000000020c7348 */ /* 0x000fea0003c00000 */
[----:B------:R-:W-:Y:S02]  /*6a80*/  ELECT P1, UR62, PT ;  /* 0x00000000003e782f */ /* 0x000fe40003820000 */
[----:B------:R-:W-:Y:S01]  /*6a90*/  MOV R2, UR62 ;  /* 0x0000003e00027c02 */ /* 0x000fe20008000f00 */
[----:B------:R-:W-:Y:S10]  /*6aa0*/  ENDCOLLECTIVE ;  /* 0x000000000000791b */ /* 0x000ff40003800000 */
.L_x_132:
[----:B------:R-:W-:Y:S05]  /*6ab0*/  BSYNC B0 ;  /* 0x0000000000007941 */ /* 0x000fea0003800000 */
.L_x_131:
[----:B------:R-:W-:Y:S01]  /*6ac0*/  PLOP3.LUT P0, PT, P1, PT, PT, 0x80, 0x0 ;  /* 0x000000000000781c */ /* 0x000fe20000f0f070 */
[----:B------:R-:W-:-:S12]  /*6ad0*/  BRA `(.L_x_133) ;  /* 0xfffffff800a07947 */ /* 0x000fd8000383ffff */
.L_x_122:
[----:B0-----:R0:W1:Y:S02]  /*6ae0*/  SYNCS.PHASECHK.TRANS64.TRYWAIT P0, [R5+URZ], R2 ;  /* 0x00000002050075a7 */ /* 0x001064000800017f */
[----:B-1----:R-:W-:Y:S05]  /*6af0*/  @!P0 NANOSLEEP.SYNCS 0x989680 ;  /* 0x009896800000895d */ /* 0x002fea0003900000 */
[----:B------:R-:W1:Y:S02]  /*6b00*/  @!P0 SYNCS.PHASECHK.TRANS64 P0, [R5+URZ], R2 ;  /* 0x00000002050085a7 */ /* 0x000e64000800007f */
[----:B-1----:R-:W-:Y:S05]  /*6b10*/  @!P0 BRA `(.L_x_122) ;  /* 0xfffffffc00f08947 */ /* 0x002fea000383ffff */
[----:B------:R-:W-:Y:S05]  /*6b20*/  BRA `(.L_x_134) ;  /* 0xfffffff800e07947 */ /* 0x000fea000383ffff */
.L_x_123:
[----:B0-----:R0:W1:Y:S02]  /*6b30*/  SYNCS.PHASECHK.TRANS64.TRYWAIT P0, [R7+URZ], R4 ;  /* 0x00000004070075a7 */ /* 0x001064000800017f */
[----:B-1----:R-:W-:Y:S05]  /*6b40*/  @!P0 NANOSLEEP.SYNCS 0x989680 ;  /* 0x009896800000895d */ /* 0x002fea0003900000 */
[----:B------:R-:W1:Y:S02]  /*6b50*/  @!P0 SYNCS.PHASECHK.TRANS64 P0, [R7+URZ], R4 ;  /* 0x00000004070085a7 */ /* 0x000e64000800007f */
[----:B-1----:R-:W-:Y:S05]  /*6b60*/  @!P0 BRA `(.L_x_123) ;  /* 0xfffffffc00f08947 */ /* 0x002fea000383ffff */
[----:B------:R-:W-:Y:S05]  /*6b70*/  BRA `(.L_x_135) ;  /* 0xfffffff800f07947 */ /* 0x000fea000383ffff */
.L_x_124:
[----:B0-----:R0:W1:Y:S02]  /*6b80*/  SYNCS.PHASECHK.TRANS64.TRYWAIT P0, [R8+URZ], R5 ;  /* 0x00000005080075a7 */ /* 0x001064000800017f */
[----:B-1----:R-:W-:Y:S05]  /*6b90*/  @!P0 NANOSLEEP.SYNCS 0x989680 ;  /* 0x009896800000895d */ /* 0x002fea0003900000 */
[----:B------:R-:W1:Y:S02]  /*6ba0*/  @!P0 SYNCS.PHASECHK.TRANS64 P0, [R8+URZ], R5 ;  /* 0x00000005080085a7 */ /* 0x000e64000800007f */
[----:B-1----:R-:W-:Y:S05]  /*6bb0*/  @!P0 BRA `(.L_x_124) ;  /* 0xfffffffc00f08947 */ /* 0x002fea000383ffff */
[----:B------:R-:W-:Y:S05]  /*6bc0*/  BRA `(.L_x_136) ;  /* 0xfffffffc00007947 */ /* 0x000fea000383ffff */
.L_x_125:
[----:B-1----:R1:W2:Y:S02]  /*6bd0*/  SYNCS.PHASECHK.TRANS64.TRYWAIT P0, [R11+URZ], R6 ;  /* 0x000000060b0075a7 */ /* 0x0022a4000800017f */
[----:B--2---:R-:W-:Y:S05]  /*6be0*/  @!P0 NANOSLEEP.SYNCS 0x989680 ;  /* 0x009896800000895d */ /* 0x004fea0003900000 */
[----:B------:R-:W2:Y:S02]  /*6bf0*/  @!P0 SYNCS.PHASECHK.TRANS64 P0, [R11+URZ], R6 ;  /* 0x000000060b0085a7 */ /* 0x000ea4000800007f */
[----:B--2---:R-:W-:Y:S05]  /*6c00*/  @!P0 BRA `(.L_x_125) ;  /* 0xfffffffc00f08947 */ /* 0x004fea000383ffff */
[----:B------:R-:W-:Y:S05]  /*6c10*/  BRA `(.L_x_137) ;  /* 0xfffffffc00087947 */ /* 0x000fea000383ffff */
.L_x_138:
[----:B------:R-:W-:-:S00]  /*6c20*/  BRA `(.L_x_138) ;  /* 0xfffffffc00fc7947 */ /* 0x000fc0000383ffff */
[----:B------:R-:W-:-:S00]  /*6c30*/  NOP ;  /* 0x0000000000007918 */ /* 0x000fc00000000000 */
        /* <DEDUP_REMOVED lines=12> */
.L_x_139:


//--------------------- .nv.shared._ZN7cutlass13device_kernelINS_4gemm6kernel13GemmUniversalIN4cute5tupleIJiiiiEEENS1_10collective13CollectiveMmaINS1_37MainloopSm90TmaGmmaWarpSpecializedFP8ILi5ENS5_IJNS4_1CILi1EEESB_SB_EEENS1_35KernelTmaWarpSpecializedCooperativeEEENS5_IJNSA_ILi128EEENSA_ILi64EEENSA_ILi32EEEEEENS_12float_e4m3_tENS5_IJlSB_lEEESJ_SK_NS4_8TiledMMAINS4_8MMA_AtomIJNS4_4SM904GMMA30MMA_64x64x32_F32E4M3E4M3_SS_TNILNSO_7ScaleInE1ELSQ_1EEEEEENS4_6LayoutINS5_IJNSA_ILi2EEESB_SB_EEENS5_IJSB_NSA_ILi0EEESW_EEEEENS5_IJNS4_10UnderscoreESZ_SZ_EEEEENS4_13SM90_TMA_LOADENS4_14ComposedLayoutINS4_7SwizzleILi1ELi4ELi3EEENS4_18smem_ptr_flag_bitsILi8EEENST_INS5_IJNSA_ILi8EEESH_EEENS5_IJSH_SB_EEEEEEEvNS4_8identityES12_S1C_vS1D_EENS_8epilogue10collective6detail29Sm90TmaWarpSpecializedAdapterINS1G_15DefaultEpilogueISJ_SK_SK_NS1F_6thread17LinearCombinationISJ_Li1EffLNS1K_9ScaleType4KindE0ELNS_15FloatRoundStyleE2ESJ_EENS1_15EpilogueDefaultEEEEEvvEEEEvNT_6ParamsE --------------------------
	.section	.nv.shared._ZN7cutlass13device_kernelINS_4gemm6kernel13GemmUniversalIN4cute5tupleIJiiiiEEENS1_10collective13CollectiveMmaINS1_37MainloopSm90TmaGmmaWarpSpecializedFP8ILi5ENS5_IJNS4_1CILi1EEESB_SB_EEENS1_35KernelTmaWarpSpecializedCooperativeEEENS5_IJNSA_ILi128EEENSA_ILi64EEENSA_ILi32EEEEEENS_12float_e4m3_tENS5_IJlSB_lEEESJ_SK_NS4_8TiledMMAINS4_8MMA_AtomIJNS4_4SM904GMMA30MMA_64x64x32_F32E4M3E4M3_SS_TNILNSO_7ScaleInE1ELSQ_1EEEEEENS4_6LayoutINS5_IJNSA_ILi2EEESB_SB_EEENS5_IJSB_NSA_ILi0EEESW_EEEEENS5_IJNS4_10UnderscoreESZ_SZ_EEEEENS4_13SM90_TMA_LOADENS4_14ComposedLayoutINS4_7SwizzleILi1ELi4ELi3EEENS4_18smem_ptr_flag_bitsILi8EEENST_INS5_IJNSA_ILi8EEESH_EEENS5_IJSH_SB_EEEEEEEvNS4_8identityES12_S1C_vS1D_EENS_8epilogue10collective6detail29Sm90TmaWarpSpecializedAdapterINS1G_15DefaultEpilogueISJ_SK_SK_NS1F_6thread17LinearCombinationISJ_Li1EffLNS1K_9ScaleType4KindE0ELNS_15FloatRoundStyleE2ESJ_EENS1_15EpilogueDefaultEEEEEvvEEEEvNT_6ParamsE,"aw",@nobits
	.sectionflags	@""
	.align	16
	.zero		1024


//--------------------- .nv.shared.reserved.0     --------------------------
	.section	.nv.shared.reserved.0,"aw",@nobits
	.weak		__nv_reservedSMEM_offset_0_alias
	.size		__nv_reservedSMEM_offset_0_alias, 0, 0
	.other		__nv_reservedSMEM_offset_0_alias,@"STO_CUDA_RESERVED_SHARED STV_DEFAULT"
__nv_reservedSMEM_offset_0_alias:
	.zero		0


//--------------------- .nv.global                --------------------------
	.section	.nv.global,"aw",@nobits
.nv.global:
	.type		_ZN39_INTERNAL_f7168219_4_k_cu_912a3a06_32654cute1_E,@object
	.size		_ZN39_INTERNAL_f7168219_4_k_cu_912a3a06_32654cute1_E,(_ZN39_INTERNAL_f7168219_4_k_cu_912a3a06_32654cuda3std3__45__cpo6cbeginE - _ZN39_INTERNAL_f7168219_4_k_cu_912a3a06_32654cute1_E)
_ZN39_INTERNAL_f7168219_4_k_cu_912a3a06_32654cute1_E:
	.zero		1
	.type		_ZN39_INTERNAL_f7168219_4_k_cu_912a3a06_32654cuda3std3__45__cpo6cbeginE,@object
	.size		_ZN39_INTERNAL_f7168219_4_k_cu_912a3a06_32654cuda3std3__45__cpo6cbeginE,(_ZN39_INTERNAL_f7168219_4_k_cu_912a3a06_32654cuda3std3__48in_placeE - _ZN39_INTERNAL_f7168219_4_k_cu_912a3a06_32654cuda3std3__45__cpo6cbeginE)
_ZN39_INTERNAL_f7168219_4_k_cu_912a3a06_32654cuda3std3__45__cpo6cbeginE:
	.zero		1
	.type		_ZN39_INTERNAL_f7168219_4_k_cu_912a3a06_32654cuda3std3__48in_placeE,@object
	.size		_ZN39_INTERNAL_f7168219_4_k_cu_912a3a06_32654cuda3std3__48in_placeE,(_ZN39_INTERNAL_f7168219_4_k_cu_912a3a06_32654cuda3std6ranges3__45__cpo9iter_moveE - _ZN39_INTERNAL_f7168219_4_k_cu_912a3a06_32654cuda3std3__48in_placeE)
_ZN39_INTERNAL_f7168219_4_k_cu_912a3a06_32654cuda3std3__48in_placeE:
	.zero		1
	.type		_ZN39_INTERNAL_f7168219_4_k_cu_912a3a06_32654cuda3std6ranges3__45__cpo9iter_moveE,@object
	.size		_ZN39_INTERNAL_f7168219_4_k_cu_912a3a06_32654cuda3std6ranges3__45__cpo9iter_moveE,(_ZN39_INTERNAL_f7168219_4_k_cu_912a3a06_32654cuda3std3__45__cpo5beginE - _ZN39_INTERNAL_f7168219_4_k_cu_912a3a06_32654cuda3std6ranges3__45__cpo9iter_moveE)
_ZN39_INTERNAL_f7168219_4_k_cu_912a3a06_32654cuda3std6ranges3__45__cpo9iter_moveE:
	.zero		1
	.type		_ZN39_INTERNAL_f7168219_4_k_cu_912a3a06_32654cuda3std3__45__cpo5beginE,@object
	.size		_ZN39_INTERNAL_f7168219_4_k_cu_912a3a06_32654cuda3std3__45__cpo5beginE,(_ZN39_INTERNAL_f7168219_4_k_cu_912a3a06_32654cuda3std3__441_GLOBAL__N__f7168219_4_k_cu_912a3a06_32656ignoreE - _ZN39_INTERNAL_f7168219_4_k_cu_912a3a06_32654cuda3std3__45__cpo5beginE)
_ZN39_INTERNAL_f7168219_4_k_cu_912a3a06_32654cuda3std3__45__cpo5beginE:
	.zero		1
	.type		_ZN39_INTERNAL_f7168219_4_k_cu_912a3a06_32654cuda3std3__441_GLOBAL__N__f7168219_4_k_cu_912a3a06_32656ignoreE,@object
	.size		_ZN39_INTERNAL_f7168219_4_k_cu_912a3a06_32654cuda3std3__441_GLOBAL__N__f7168219_4_k_cu_912a3a06_32656ignoreE,(_ZN39_INTERNAL_f7168219_4_k_cu_912a3a06_32654cute7productE - _ZN39_INTERNAL_f7168219_4_k_cu_912a3a06_32654cuda3std3__441_GLOBAL__N__f7168219_4_k_cu_912a3a06_32656ignoreE)
_ZN39_INTERNAL_f7168219_4_k_cu_912a3a06_32654cuda3std3__441_GLOBAL__N__f7168219_4_k_cu_912a3a06_32656ignoreE:
	.zero		1
	.type		_ZN39_INTERNAL_f7168219_4_k_cu_912a3a06_32654cute7productE,@object
	.size		_ZN39_INTERNAL_f7168219_4_k_cu_912a3a06_32654cute7productE,(_ZN39_INTERNAL_f7168219_4_k_cu_912a3a06_32654cuda3std3__45__cpo3endE - _ZN39_INTERNAL_f7168219_4_k_cu_912a3a06_32654cute7productE)
_ZN39_INTERNAL_f7168219_4_k_cu_912a3a06_32654cute7productE:
	.zero		1
	.type		_ZN39_INTERNAL_f7168219_4_k_cu_912a3a06_32654cuda3std3__45__cpo3endE,@object
	.size		_ZN39_INTERNAL_f7168219_4_k_cu_912a3a06_32654cuda3std3__45__cpo3endE,(_ZN39_INTERNAL_f7168219_4_k_cu_912a3a06_32654cuda3std3__419piecewise_constructE - _ZN39_INTERNAL_f7168219_4_k_cu_912a3a06_32654cuda3std3__45__cpo3endE)
_ZN39_INTERNAL_f7168219_4_k_cu_912a3a06_32654cuda3std3__45__cpo3endE:
	.zero		1
	.type		_ZN39_INTERNAL_f7168219_4_k_cu_912a3a06_32654cuda3std3__419piecewise_constructE,@object
	.size		_ZN39_INTERNAL_f7168219_4_k_cu_912a3a06_32654cuda3std3__419piecewise_constructE,(_ZN39_INTERNAL_f7168219_4_k_cu_912a3a06_32654cuda3std3__45__cpo4cendE - _ZN39_INTERNAL_f7168219_4_k_cu_912a3a06_32654cuda3std3__419piecewise_constructE)
_ZN39_INTERNAL_f7168219_4_k_cu_912a3a06_32654cuda3std3__419piecewise_constructE:
	.zero		1
	.type		_ZN39_INTERNAL_f7168219_4_k_cu_912a3a06_32654cuda3std3__45__cpo4cendE,@object
	.size		_ZN39_INTERNAL_f7168219_4_k_cu_912a3a06_32654cuda3std3__45__cpo4cendE,(_ZN39_INTERNAL_f7168219_4_k_cu_912a3a06_32654cuda3std6ranges3__45__cpo4swapE - _ZN39_INTERNAL_f7168219_4_k_cu_912a3a06_32654cuda3std3__45__cpo4cendE)
_ZN39_INTERNAL_f7168219_4_k_cu_912a3a06_32654cuda3std3__45__cpo4cendE:
	.zero		1
	.type		_ZN39_INTERNAL_f7168219_4_k_cu_912a3a06_32654cuda3std6ranges3__45__cpo4swapE,@object
	.size		_ZN39_INTERNAL_f7168219_4_k_cu_912a3a06_32654cuda3std6ranges3__45__cpo4swapE,(.L_7 - _ZN39_INTERNAL_f7168219_4_k_cu_912a3a06_32654cuda3std6ranges3__45__cpo4swapE)
_ZN39_INTERNAL_f7168219_4_k_cu_912a3a06_32654cuda3std6ranges3__45__cpo4swapE:
	.zero		1
.L_7:


//--------------------- .nv.constant0._ZN7cutlass13device_kernelINS_4gemm6kernel13GemmUniversalIN4cute5tupleIJiiiiEEENS1_10collective13CollectiveMmaINS1_37MainloopSm90TmaGmmaWarpSpecializedFP8ILi5ENS5_IJNS4_1CILi1EEESB_SB_EEENS1_35KernelTmaWarpSpecializedCooperativeEEENS5_IJNSA_ILi128EEENSA_ILi64EEENSA_ILi32EEEEEENS_12float_e4m3_tENS5_IJlSB_lEEESJ_SK_NS4_8TiledMMAINS4_8MMA_AtomIJNS4_4SM904GMMA30MMA_64x64x32_F32E4M3E4M3_SS_TNILNSO_7ScaleInE1ELSQ_1EEEEEENS4_6LayoutINS5_IJNSA_ILi2EEESB_SB_EEENS5_IJSB_NSA_ILi0EEESW_EEEEENS5_IJNS4_10UnderscoreESZ_SZ_EEEEENS4_13SM90_TMA_LOADENS4_14ComposedLayoutINS4_7SwizzleILi1ELi4ELi3EEENS4_18smem_ptr_flag_bitsILi8EEENST_INS5_IJNSA_ILi8EEESH_EEENS5_IJSH_SB_EEEEEEEvNS4_8identityES12_S1C_vS1D_EENS_8epilogue10collective6detail29Sm90TmaWarpSpecializedAdapterINS1G_15DefaultEpilogueISJ_SK_SK_NS1F_6thread17LinearCombinationISJ_Li1EffLNS1K_9ScaleType4KindE0ELNS_15FloatRoundStyleE2ESJ_EENS1_15EpilogueDefaultEEEEEvvEEEEvNT_6ParamsE --------------------------
	.section	.nv.constant0._ZN7cutlass13device_kernelINS_4gemm6kernel13GemmUniversalIN4cute5tupleIJiiiiEEENS1_10collective13CollectiveMmaINS1_37MainloopSm90TmaGmmaWarpSpecializedFP8ILi5ENS5_IJNS4_1CILi1EEESB_SB_EEENS1_35KernelTmaWarpSpecializedCooperativeEEENS5_IJNSA_ILi128EEENSA_ILi64EEENSA_ILi32EEEEEENS_12float_e4m3_tENS5_IJlSB_lEEESJ_SK_NS4_8TiledMMAINS4_8MMA_AtomIJNS4_4SM904GMMA30MMA_64x64x32_F32E4M3E4M3_SS_TNILNSO_7ScaleInE1ELSQ_1EEEEEENS4_6LayoutINS5_IJNSA_ILi2EEESB_SB_EEENS5_IJSB_NSA_ILi0EEESW_EEEEENS5_IJNS4_10UnderscoreESZ_SZ_EEEEENS4_13SM90_TMA_LOADENS4_14ComposedLayoutINS4_7SwizzleILi1ELi4ELi3EEENS4_18smem_ptr_flag_bitsILi8EEENST_INS5_IJNSA_ILi8EEESH_EEENS5_IJSH_SB_EEEEEEEvNS4_8identityES12_S1C_vS1D_EENS_8epilogue10collective6detail29Sm90TmaWarpSpecializedAdapterINS1G_15DefaultEpilogueISJ_SK_SK_NS1F_6thread17LinearCombinationISJ_Li1EffLNS1K_9ScaleType4KindE0ELNS_15FloatRoundStyleE2ESJ_EENS1_15EpilogueDefaultEEEEEvvEEEEvNT_6ParamsE,"a",@progbits
	.sectionflags	@""
	.align	4
.nv.constant0._ZN7cutlass13device_kernelINS_4gemm6kernel13GemmUniversalIN4cute5tupleIJiiiiEEENS1_10collective13CollectiveMmaINS1_37MainloopSm90TmaGmmaWarpSpecializedFP8ILi5ENS5_IJNS4_1CILi1EEESB_SB_EEENS1_35KernelTmaWarpSpecializedCooperativeEEENS5_IJNSA_ILi128EEENSA_ILi64EEENSA_ILi32EEEEEENS_12float_e4m3_tENS5_IJlSB_lEEESJ_SK_NS4_8TiledMMAINS4_8MMA_AtomIJNS4_4SM904GMMA30MMA_64x64x32_F32E4M3E4M3_SS_TNILNSO_7ScaleInE1ELSQ_1EEEEEENS4_6LayoutINS5_IJNSA_ILi2EEESB_SB_EEENS5_IJSB_NSA_ILi0EEESW_EEEEENS5_IJNS4_10UnderscoreESZ_SZ_EEEEENS4_13SM90_TMA_LOADENS4_14ComposedLayoutINS4_7SwizzleILi1ELi4ELi3EEENS4_18smem_ptr_flag_bitsILi8EEENST_INS5_IJNSA_ILi8EEESH_EEENS5_IJSH_SB_EEEEEEEvNS4_8identityES12_S1C_vS1D_EENS_8epilogue10collective6detail29Sm90TmaWarpSpecializedAdapterINS1G_15DefaultEpilogueISJ_SK_SK_NS1F_6thread17LinearCombinationISJ_Li1EffLNS1K_9ScaleType4KindE0ELNS_15FloatRoundStyleE2ESJ_EENS1_15EpilogueDefaultEEEEEvvEEEEvNT_6ParamsE:
	.zero		1664


//--------------------- SYMBOLS --------------------------

	.type		.nv.reservedSmem.offset0,@object
	.size		.nv.reservedSmem.offset0,0x4
